//
// Generated by NVIDIA NVVM Compiler
//
// Compiler Build ID: CL-36424714
// Cuda compilation tools, release 13.0, V13.0.88
// Based on NVVM 20.0.0
//

.version 9.0
.target sm_100
.address_size 64

	// .globl	_Z30A12_trsm_kernel_half_optimizedILi32EEvP6__halfiiiii
// _ZZ30A12_trsm_kernel_half_optimizedILi32EEvP6__halfiiiiiE7B_sm_h2 has been demoted
// _ZZ30A12_trsm_kernel_half_optimizedILi32EEvP6__halfiiiiiE7L11_col has been demoted
// _ZZ30A12_trsm_kernel_half_optimizedILi64EEvP6__halfiiiiiE7B_sm_h2 has been demoted
// _ZZ30A12_trsm_kernel_half_optimizedILi64EEvP6__halfiiiiiE7L11_col has been demoted
// _ZZ30A12_trsm_kernel_half_optimizedILi128EEvP6__halfiiiiiE7B_sm_h2 has been demoted
// _ZZ30A12_trsm_kernel_half_optimizedILi128EEvP6__halfiiiiiE7L11_col has been demoted
// _ZZ30A12_trsm_kernel_half_optimizedILi256EEvP6__halfiiiiiE7B_sm_h2 has been demoted
// _ZZ30A12_trsm_kernel_half_optimizedILi256EEvP6__halfiiiiiE6B_temp has been demoted
// _ZZ30A12_trsm_kernel_half_optimizedILi256EEvP6__halfiiiiiE7L11_col has been demoted

.visible .entry _Z30A12_trsm_kernel_half_optimizedILi32EEvP6__halfiiiii(
	.param .u64 .ptr .align 1 _Z30A12_trsm_kernel_half_optimizedILi32EEvP6__halfiiiii_param_0,
	.param .u32 _Z30A12_trsm_kernel_half_optimizedILi32EEvP6__halfiiiii_param_1,
	.param .u32 _Z30A12_trsm_kernel_half_optimizedILi32EEvP6__halfiiiii_param_2,
	.param .u32 _Z30A12_trsm_kernel_half_optimizedILi32EEvP6__halfiiiii_param_3,
	.param .u32 _Z30A12_trsm_kernel_half_optimizedILi32EEvP6__halfiiiii_param_4,
	.param .u32 _Z30A12_trsm_kernel_half_optimizedILi32EEvP6__halfiiiii_param_5
)
.maxntid 256
{
	.reg .pred 	%p<46>;
	.reg .b16 	%rs<35>;
	.reg .b32 	%r<170>;
	.reg .b32 	%f<7>;
	.reg .b64 	%rd<17>;
	// demoted variable
	.shared .align 16 .b8 _ZZ30A12_trsm_kernel_half_optimizedILi32EEvP6__halfiiiiiE7B_sm_h2[1024];
	// demoted variable
	.shared .align 16 .b8 _ZZ30A12_trsm_kernel_half_optimizedILi32EEvP6__halfiiiiiE7L11_col[512];
	ld.param.u64 	%rd2, [_Z30A12_trsm_kernel_half_optimizedILi32EEvP6__halfiiiii_param_0];
	ld.param.u32 	%r60, [_Z30A12_trsm_kernel_half_optimizedILi32EEvP6__halfiiiii_param_1];
	ld.param.u32 	%r61, [_Z30A12_trsm_kernel_half_optimizedILi32EEvP6__halfiiiii_param_2];
	ld.param.u32 	%r62, [_Z30A12_trsm_kernel_half_optimizedILi32EEvP6__halfiiiii_param_3];
	ld.param.u32 	%r63, [_Z30A12_trsm_kernel_half_optimizedILi32EEvP6__halfiiiii_param_4];
	ld.param.u32 	%r64, [_Z30A12_trsm_kernel_half_optimizedILi32EEvP6__halfiiiii_param_5];
	add.s32 	%r65, %r64, -33;
	setp.lt.u32 	%p3, %r65, -32;
	@%p3 bra 	$L__BB0_42;
	add.s32 	%r1, %r64, %r63;
	setp.le.s32 	%p4, %r61, %r1;
	@%p4 bra 	$L__BB0_42;
	mov.u32 	%r2, %tid.x;
	and.b32  	%r3, %r2, 31;
	shr.u32 	%r4, %r2, 5;
	mov.u32 	%r66, %ctaid.x;
	shl.b32 	%r67, %r66, 4;
	or.b32  	%r68, %r4, %r67;
	add.s32 	%r5, %r68, %r1;
	setp.ge.s32 	%p5, %r5, %r61;
	@%p5 bra 	$L__BB0_4;
	// begin inline asm
	cp.async.commit_group;

	// end inline asm
$L__BB0_4:
	add.s32 	%r69, %r5, 8;
	setp.ge.s32 	%p6, %r69, %r61;
	@%p6 bra 	$L__BB0_6;
	// begin inline asm
	cp.async.commit_group;

	// end inline asm
$L__BB0_6:
	and.b32  	%r6, %r4, 3;
	shr.u32 	%r7, %r2, 7;
	setp.ge.u32 	%p7, %r6, %r64;
	shl.b32 	%r70, %r4, 6;
	and.b32  	%r71, %r70, 192;
	mov.u32 	%r72, _ZZ30A12_trsm_kernel_half_optimizedILi32EEvP6__halfiiiiiE7L11_col;
	add.s32 	%r8, %r72, %r71;
	@%p7 bra 	$L__BB0_11;
	shl.b32 	%r73, %r7, 5;
	or.b32  	%r9, %r73, %r3;
	setp.gt.u32 	%p8, %r9, 31;
	@%p8 bra 	$L__BB0_11;
	setp.ge.u32 	%p9, %r9, %r64;
	add.s32 	%r10, %r9, %r63;
	setp.ge.s32 	%p10, %r10, %r60;
	add.s32 	%r11, %r63, %r6;
	setp.ge.s32 	%p11, %r11, %r61;
	or.pred  	%p12, %p10, %p11;
	or.pred  	%p13, %p12, %p9;
	@%p13 bra 	$L__BB0_10;
	cvt.s64.s32 	%rd4, %r10;
	mul.wide.s32 	%rd5, %r11, %r62;
	add.s64 	%rd6, %rd5, %rd4;
	shl.b64 	%rd7, %rd6, 1;
	add.s64 	%rd3, %rd2, %rd7;
	// begin inline asm
	ld.global.nc.b16 %rs5, [%rd3];
	// end inline asm
	shl.b32 	%r78, %r9, 1;
	add.s32 	%r79, %r8, %r78;
	st.shared.u16 	[%r79], %rs5;
	bra.uni 	$L__BB0_11;
$L__BB0_10:
	mov.f32 	%f1, 0f00000000;
	// begin inline asm
	{  cvt.rn.f16.f32 %rs4, %f1;}

	// end inline asm
	shl.b32 	%r76, %r9, 1;
	add.s32 	%r77, %r8, %r76;
	st.shared.u16 	[%r77], %rs4;
$L__BB0_11:
	or.b32  	%r12, %r6, 4;
	setp.ge.u32 	%p14, %r12, %r64;
	@%p14 bra 	$L__BB0_16;
	shl.b32 	%r80, %r7, 5;
	or.b32  	%r13, %r80, %r3;
	setp.gt.u32 	%p15, %r13, 31;
	@%p15 bra 	$L__BB0_16;
	setp.ge.u32 	%p16, %r13, %r64;
	add.s32 	%r14, %r13, %r63;
	setp.ge.s32 	%p17, %r14, %r60;
	add.s32 	%r15, %r63, %r12;
	setp.ge.s32 	%p18, %r15, %r61;
	or.pred  	%p19, %p17, %p18;
	or.pred  	%p20, %p19, %p16;
	@%p20 bra 	$L__BB0_15;
	cvt.s64.s32 	%rd9, %r14;
	mul.wide.s32 	%rd10, %r15, %r62;
	add.s64 	%rd11, %rd10, %rd9;
	shl.b64 	%rd12, %rd11, 1;
	add.s64 	%rd8, %rd2, %rd12;
	// begin inline asm
	ld.global.nc.b16 %rs7, [%rd8];
	// end inline asm
	shl.b32 	%r85, %r13, 1;
	add.s32 	%r86, %r8, %r85;
	st.shared.u16 	[%r86+256], %rs7;
	bra.uni 	$L__BB0_16;
$L__BB0_15:
	mov.f32 	%f2, 0f00000000;
	// begin inline asm
	{  cvt.rn.f16.f32 %rs6, %f2;}

	// end inline asm
	shl.b32 	%r83, %r13, 1;
	add.s32 	%r84, %r8, %r83;
	st.shared.u16 	[%r84+256], %rs6;
$L__BB0_16:
	// begin inline asm
	cp.async.wait_group 0;

	// end inline asm
	bar.sync 	0;
	bar.sync 	0;
	shl.b32 	%r88, %r2, 1;
	and.b32  	%r89, %r88, 448;
	mov.u32 	%r90, _ZZ30A12_trsm_kernel_half_optimizedILi32EEvP6__halfiiiiiE7B_sm_h2;
	add.s32 	%r91, %r90, %r89;
	shl.b32 	%r92, %r3, 1;
	add.s32 	%r16, %r91, %r92;
	ld.shared.u16 	%rs8, [%r16+-64];
	ld.shared.u16 	%rs9, [%r16+448];
	// begin inline asm
	{  mov.b32 %r87, {%rs8,%rs9};}

	// end inline asm
	setp.ge.u32 	%p21, %r3, %r64;
	@%p21 bra 	$L__BB0_18;
	ld.shared.u16 	%rs10, [%r16];
	ld.shared.u16 	%rs11, [%r16+512];
	// begin inline asm
	{  mov.b32 %r169, {%rs10,%rs11};}

	// end inline asm
	bra.uni 	$L__BB0_19;
$L__BB0_18:
	mov.f32 	%f3, 0f00000000;
	// begin inline asm
	{.reg .f16 low;
  cvt.rn.f16.f32 low, %f3;
  mov.b32 %r169, {low,low};}

	// end inline asm
$L__BB0_19:
	add.s32 	%r100, %r72, %r92;
	mov.f32 	%f4, 0f00000000;
	// begin inline asm
	{.reg .f16 low;
  cvt.rn.f16.f32 low, %f4;
  mov.b32 %r95, {low,low};}

	// end inline asm
	// begin inline asm
	{mov.u32 %r96, WARP_SZ;
}
	// end inline asm
	shl.b32 	%r101, %r96, 8;
	add.s32 	%r22, %r101, -8161;
	shl.b32 	%r102, %r7, 5;
	or.b32  	%r103, %r102, %r3;
	setp.lt.u32 	%p22, %r103, %r64;
	add.s32 	%r104, %r103, %r63;
	setp.lt.s32 	%p23, %r104, %r60;
	and.pred  	%p1, %p22, %p23;
	shl.b32 	%r105, %r7, 6;
	add.s32 	%r24, %r100, %r105;
	cvt.s64.s32 	%rd1, %r104;
	add.s32 	%r108, %r70, %r90;
	add.s32 	%r25, %r108, 512;
	mov.b32 	%r157, 0;
	not.pred 	%p42, %p1;
$L__BB0_20:
	shr.u32 	%r28, %r157, 2;
	and.b32  	%r29, %r28, 1;
	and.b32  	%r163, %r157, 31;
	sub.s32 	%r162, %r163, %r3;
	sub.s32 	%r161, %r157, %r3;
	shl.b32 	%r110, %r157, 1;
	add.s32 	%r160, %r25, %r110;
	shl.b32 	%r111, %r157, 6;
	and.b32  	%r112, %r111, 256;
	mov.u32 	%r114, _ZZ30A12_trsm_kernel_half_optimizedILi32EEvP6__halfiiiiiE7L11_col;
	add.s32 	%r115, %r114, %r92;
	add.s32 	%r159, %r115, %r112;
	mov.b32 	%r165, 1;
	mov.u32 	%r164, %r157;
$L__BB0_21:
	setp.ge.u32 	%p24, %r3, %r64;
	@%p24 bra 	$L__BB0_23;
	ld.shared.u16 	%rs34, [%r159];
	bra.uni 	$L__BB0_24;
$L__BB0_23:
	mov.f32 	%f5, 0f00000000;
	// begin inline asm
	{  cvt.rn.f16.f32 %rs34, %f5;}

	// end inline asm
$L__BB0_24:
	setp.eq.s32 	%p25, %r162, 0;
	setp.lt.u32 	%p26, %r164, 32;
	and.pred  	%p2, %p25, %p26;
	not.pred 	%p27, %p2;
	mov.u32 	%r167, %r95;
	@%p27 bra 	$L__BB0_27;
	setp.eq.s32 	%p28, %r161, 0;
	mov.u32 	%r167, %r169;
	@%p28 bra 	$L__BB0_27;
	ld.shared.u16 	%rs13, [%r160+-512];
	ld.shared.u16 	%rs14, [%r160];
	// begin inline asm
	{  mov.b32 %r167, {%rs13,%rs14};}

	// end inline asm
$L__BB0_27:
	// begin inline asm
	{.reg .f16 low,high;
 mov.b32 {low,high}, %r167;
 mov.b16 %rs15, low;}
	// end inline asm
	// begin inline asm
	{  mov.b32 %r118, {%rs15,%rs15};}

	// end inline asm
	mov.b32 	%r131, -1;
	// begin inline asm
	{shfl.sync.idx.b32 %r119,%r118,%r163,%r22,%r131;
}
	// end inline asm
	// begin inline asm
	{.reg .f16 low,high;
 mov.b32 {low,high}, %r119;
 mov.b16 %rs18, low;}
	// end inline asm
	// begin inline asm
	{.reg .f16 low,high;
 mov.b32 {low,high}, %r167;
 mov.b16 %rs19, high;}
	// end inline asm
	// begin inline asm
	{  mov.b32 %r126, {%rs19,%rs19};}

	// end inline asm
	// begin inline asm
	{shfl.sync.idx.b32 %r127,%r126,%r163,%r22,%r131;
}
	// end inline asm
	// begin inline asm
	{.reg .f16 low,high;
 mov.b32 {low,high}, %r127;
 mov.b16 %rs22, low;}
	// end inline asm
	// begin inline asm
	{  mov.b32 %r133, {%rs18,%rs22};}

	// end inline asm
	setp.ge.u32 	%p30, %r164, %r3;
	or.pred  	%p31, %p24, %p30;
	@%p31 bra 	$L__BB0_29;
	// begin inline asm
	{  mov.b32 %r134, {%rs34,%rs34};}

	// end inline asm
	// begin inline asm
	{mul.f16x2 %r135,%r133,%r134;
}
	// end inline asm
	// begin inline asm
	{sub.f16x2 %r169,%r169,%r135;
}
	// end inline asm
$L__BB0_29:
	mov.u32 	%r47, %r169;
	@%p27 bra 	$L__BB0_32;
	setp.eq.s32 	%p33, %r161, 0;
	mov.u32 	%r169, %r133;
	@%p33 bra 	$L__BB0_32;
	// begin inline asm
	{.reg .f16 low,high;
 mov.b32 {low,high}, %r133;
 mov.b16 %rs26, low;}
	// end inline asm
	st.shared.u16 	[%r160+-512], %rs26;
	// begin inline asm
	{.reg .f16 low,high;
 mov.b32 {low,high}, %r133;
 mov.b16 %rs27, high;}
	// end inline asm
	st.shared.u16 	[%r160], %rs27;
	mov.u32 	%r169, %r47;
$L__BB0_32:
	bar.sync 	0;
	add.s32 	%r143, %r165, -1;
	setp.lt.u32 	%p34, %r143, 3;
	add.s32 	%r164, %r164, 1;
	setp.lt.s32 	%p35, %r164, %r64;
	and.pred  	%p36, %p34, %p35;
	add.s32 	%r165, %r165, 1;
	add.s32 	%r163, %r163, 1;
	add.s32 	%r162, %r162, 1;
	add.s32 	%r161, %r161, 1;
	add.s32 	%r160, %r160, 2;
	add.s32 	%r159, %r159, 64;
	@%p36 bra 	$L__BB0_21;
	setp.gt.u32 	%p37, %r157, 23;
	@%p37 bra 	$L__BB0_38;
	setp.gt.u32 	%p38, %r103, 31;
	shl.b32 	%r144, %r28, 2;
	or.b32  	%r145, %r144, %r6;
	add.s32 	%r56, %r145, 8;
	shl.b32 	%r146, %r29, 2;
	xor.b32  	%r147, %r146, 4;
	or.b32  	%r57, %r147, %r6;
	setp.ge.s32 	%p39, %r56, %r64;
	or.pred  	%p40, %p39, %p38;
	@%p40 bra 	$L__BB0_38;
	add.s32 	%r58, %r56, %r63;
	setp.ge.s32 	%p41, %r58, %r61;
	or.pred  	%p43, %p42, %p41;
	@%p43 bra 	$L__BB0_37;
	mul.wide.s32 	%rd14, %r58, %r62;
	add.s64 	%rd15, %rd14, %rd1;
	shl.b64 	%rd16, %rd15, 1;
	add.s64 	%rd13, %rd2, %rd16;
	// begin inline asm
	ld.global.nc.b16 %rs29, [%rd13];
	// end inline asm
	shl.b32 	%r150, %r57, 6;
	add.s32 	%r151, %r24, %r150;
	st.shared.u16 	[%r151], %rs29;
	bra.uni 	$L__BB0_38;
$L__BB0_37:
	mov.f32 	%f6, 0f00000000;
	// begin inline asm
	{  cvt.rn.f16.f32 %rs28, %f6;}

	// end inline asm
	shl.b32 	%r148, %r57, 6;
	add.s32 	%r149, %r24, %r148;
	st.shared.u16 	[%r149], %rs28;
$L__BB0_38:
	bar.sync 	0;
	add.s32 	%r157, %r157, 4;
	setp.lt.s32 	%p44, %r157, %r64;
	@%p44 bra 	$L__BB0_20;
	setp.ge.u32 	%p45, %r3, %r64;
	// begin inline asm
	{.reg .f16 low,high;
 mov.b32 {low,high}, %r87;
 mov.b16 %rs30, low;}
	// end inline asm
	st.shared.u16 	[%r16+-64], %rs30;
	// begin inline asm
	{.reg .f16 low,high;
 mov.b32 {low,high}, %r87;
 mov.b16 %rs31, high;}
	// end inline asm
	st.shared.u16 	[%r16+448], %rs31;
	@%p45 bra 	$L__BB0_41;
	// begin inline asm
	{.reg .f16 low,high;
 mov.b32 {low,high}, %r169;
 mov.b16 %rs32, low;}
	// end inline asm
	st.shared.u16 	[%r16], %rs32;
	// begin inline asm
	{.reg .f16 low,high;
 mov.b32 {low,high}, %r169;
 mov.b16 %rs33, high;}
	// end inline asm
	st.shared.u16 	[%r16+512], %rs33;
$L__BB0_41:
	bar.sync 	0;
$L__BB0_42:
	ret;

}
	// .globl	_Z30A12_trsm_kernel_half_optimizedILi64EEvP6__halfiiiii
.visible .entry _Z30A12_trsm_kernel_half_optimizedILi64EEvP6__halfiiiii(
	.param .u64 .ptr .align 1 _Z30A12_trsm_kernel_half_optimizedILi64EEvP6__halfiiiii_param_0,
	.param .u32 _Z30A12_trsm_kernel_half_optimizedILi64EEvP6__halfiiiii_param_1,
	.param .u32 _Z30A12_trsm_kernel_half_optimizedILi64EEvP6__halfiiiii_param_2,
	.param .u32 _Z30A12_trsm_kernel_half_optimizedILi64EEvP6__halfiiiii_param_3,
	.param .u32 _Z30A12_trsm_kernel_half_optimizedILi64EEvP6__halfiiiii_param_4,
	.param .u32 _Z30A12_trsm_kernel_half_optimizedILi64EEvP6__halfiiiii_param_5
)
.maxntid 256
{
	.reg .pred 	%p<50>;
	.reg .b16 	%rs<41>;
	.reg .b32 	%r<202>;
	.reg .b32 	%f<9>;
	.reg .b64 	%rd<17>;
	// demoted variable
	.shared .align 16 .b8 _ZZ30A12_trsm_kernel_half_optimizedILi64EEvP6__halfiiiiiE7B_sm_h2[2048];
	// demoted variable
	.shared .align 16 .b8 _ZZ30A12_trsm_kernel_half_optimizedILi64EEvP6__halfiiiiiE7L11_col[1024];
	ld.param.u64 	%rd1, [_Z30A12_trsm_kernel_half_optimizedILi64EEvP6__halfiiiii_param_0];
	ld.param.u32 	%r70, [_Z30A12_trsm_kernel_half_optimizedILi64EEvP6__halfiiiii_param_1];
	ld.param.u32 	%r71, [_Z30A12_trsm_kernel_half_optimizedILi64EEvP6__halfiiiii_param_2];
	ld.param.u32 	%r72, [_Z30A12_trsm_kernel_half_optimizedILi64EEvP6__halfiiiii_param_3];
	ld.param.u32 	%r73, [_Z30A12_trsm_kernel_half_optimizedILi64EEvP6__halfiiiii_param_4];
	ld.param.u32 	%r74, [_Z30A12_trsm_kernel_half_optimizedILi64EEvP6__halfiiiii_param_5];
	add.s32 	%r75, %r74, -65;
	setp.lt.u32 	%p3, %r75, -64;
	@%p3 bra 	$L__BB1_52;
	add.s32 	%r1, %r74, %r73;
	setp.le.s32 	%p4, %r71, %r1;
	@%p4 bra 	$L__BB1_52;
	mov.u32 	%r2, %tid.x;
	and.b32  	%r3, %r2, 31;
	shr.u32 	%r4, %r2, 5;
	mov.u32 	%r76, %ctaid.x;
	shl.b32 	%r77, %r76, 4;
	shl.b32 	%r5, %r4, 7;
	or.b32  	%r78, %r4, %r77;
	add.s32 	%r6, %r78, %r1;
	setp.ge.s32 	%p5, %r6, %r71;
	@%p5 bra 	$L__BB1_4;
	// begin inline asm
	cp.async.commit_group;

	// end inline asm
$L__BB1_4:
	add.s32 	%r79, %r6, 8;
	setp.ge.s32 	%p6, %r79, %r71;
	@%p6 bra 	$L__BB1_6;
	// begin inline asm
	cp.async.commit_group;

	// end inline asm
$L__BB1_6:
	and.b32  	%r7, %r4, 3;
	shr.u32 	%r8, %r2, 7;
	setp.ge.u32 	%p7, %r7, %r74;
	and.b32  	%r81, %r5, 384;
	mov.u32 	%r82, _ZZ30A12_trsm_kernel_half_optimizedILi64EEvP6__halfiiiiiE7L11_col;
	add.s32 	%r9, %r82, %r81;
	@%p7 bra 	$L__BB1_10;
	shl.b32 	%r83, %r8, 5;
	or.b32  	%r84, %r83, %r3;
	setp.ge.u32 	%p8, %r84, %r74;
	add.s32 	%r11, %r84, %r73;
	setp.ge.s32 	%p9, %r11, %r70;
	add.s32 	%r12, %r73, %r7;
	setp.ge.s32 	%p10, %r12, %r71;
	or.pred  	%p11, %p9, %p10;
	or.pred  	%p12, %p11, %p8;
	@%p12 bra 	$L__BB1_9;
	cvt.s64.s32 	%rd3, %r11;
	mul.wide.s32 	%rd4, %r12, %r72;
	add.s64 	%rd5, %rd4, %rd3;
	shl.b64 	%rd6, %rd5, 1;
	add.s64 	%rd2, %rd1, %rd6;
	// begin inline asm
	ld.global.nc.b16 %rs8, [%rd2];
	// end inline asm
	shl.b32 	%r88, %r84, 1;
	add.s32 	%r89, %r9, %r88;
	st.shared.u16 	[%r89], %rs8;
	bra.uni 	$L__BB1_10;
$L__BB1_9:
	mov.f32 	%f1, 0f00000000;
	// begin inline asm
	{  cvt.rn.f16.f32 %rs7, %f1;}

	// end inline asm
	shl.b32 	%r86, %r84, 1;
	add.s32 	%r87, %r9, %r86;
	st.shared.u16 	[%r87], %rs7;
$L__BB1_10:
	or.b32  	%r13, %r7, 4;
	setp.ge.u32 	%p13, %r13, %r74;
	@%p13 bra 	$L__BB1_14;
	shl.b32 	%r90, %r8, 5;
	or.b32  	%r91, %r90, %r3;
	setp.ge.u32 	%p14, %r91, %r74;
	add.s32 	%r15, %r91, %r73;
	setp.ge.s32 	%p15, %r15, %r70;
	add.s32 	%r16, %r73, %r13;
	setp.ge.s32 	%p16, %r16, %r71;
	or.pred  	%p17, %p15, %p16;
	or.pred  	%p18, %p17, %p14;
	@%p18 bra 	$L__BB1_13;
	cvt.s64.s32 	%rd8, %r15;
	mul.wide.s32 	%rd9, %r16, %r72;
	add.s64 	%rd10, %rd9, %rd8;
	shl.b64 	%rd11, %rd10, 1;
	add.s64 	%rd7, %rd1, %rd11;
	// begin inline asm
	ld.global.nc.b16 %rs10, [%rd7];
	// end inline asm
	shl.b32 	%r95, %r91, 1;
	add.s32 	%r96, %r9, %r95;
	st.shared.u16 	[%r96+512], %rs10;
	bra.uni 	$L__BB1_14;
$L__BB1_13:
	mov.f32 	%f2, 0f00000000;
	// begin inline asm
	{  cvt.rn.f16.f32 %rs9, %f2;}

	// end inline asm
	shl.b32 	%r93, %r91, 1;
	add.s32 	%r94, %r9, %r93;
	st.shared.u16 	[%r94+512], %rs9;
$L__BB1_14:
	// begin inline asm
	cp.async.wait_group 0;

	// end inline asm
	bar.sync 	0;
	bar.sync 	0;
	or.b32  	%r17, %r3, 32;
	setp.ge.u32 	%p19, %r3, %r74;
	mov.u32 	%r97, _ZZ30A12_trsm_kernel_half_optimizedILi64EEvP6__halfiiiiiE7B_sm_h2;
	add.s32 	%r98, %r97, %r5;
	shl.b32 	%r99, %r3, 1;
	add.s32 	%r18, %r98, %r99;
	@%p19 bra 	$L__BB1_16;
	ld.shared.u16 	%rs11, [%r18];
	ld.shared.u16 	%rs12, [%r18+1024];
	// begin inline asm
	{  mov.b32 %r201, {%rs11,%rs12};}

	// end inline asm
	bra.uni 	$L__BB1_17;
$L__BB1_16:
	mov.f32 	%f3, 0f00000000;
	// begin inline asm
	{.reg .f16 low;
  cvt.rn.f16.f32 low, %f3;
  mov.b32 %r201, {low,low};}

	// end inline asm
$L__BB1_17:
	setp.ge.u32 	%p20, %r17, %r74;
	@%p20 bra 	$L__BB1_19;
	ld.shared.u16 	%rs13, [%r18+64];
	ld.shared.u16 	%rs14, [%r18+1088];
	// begin inline asm
	{  mov.b32 %r200, {%rs13,%rs14};}

	// end inline asm
	bra.uni 	$L__BB1_20;
$L__BB1_19:
	mov.f32 	%f4, 0f00000000;
	// begin inline asm
	{.reg .f16 low;
  cvt.rn.f16.f32 low, %f4;
  mov.b32 %r200, {low,low};}

	// end inline asm
$L__BB1_20:
	mov.f32 	%f5, 0f00000000;
	// begin inline asm
	{.reg .f16 low;
  cvt.rn.f16.f32 low, %f5;
  mov.b32 %r104, {low,low};}

	// end inline asm
	// begin inline asm
	{mov.u32 %r105, WARP_SZ;
}
	// end inline asm
	shl.b32 	%r107, %r105, 8;
	add.s32 	%r26, %r107, -8161;
	shl.b32 	%r108, %r8, 5;
	or.b32  	%r109, %r108, %r3;
	setp.lt.u32 	%p21, %r109, %r74;
	add.s32 	%r111, %r109, %r73;
	setp.lt.s32 	%p22, %r111, %r70;
	and.pred  	%p1, %p21, %p22;
	shl.b32 	%r112, %r109, 1;
	add.s32 	%r27, %r82, %r112;
	mov.b32 	%r184, 0;
	not.pred 	%p45, %p1;
$L__BB1_21:
	shr.u32 	%r31, %r184, 2;
	and.b32  	%r32, %r31, 1;
	and.b32  	%r192, %r184, 31;
	sub.s32 	%r191, %r192, %r3;
	sub.s32 	%r190, %r17, %r184;
	sub.s32 	%r189, %r184, %r3;
	shl.b32 	%r115, %r184, 1;
	shl.b32 	%r117, %r2, 2;
	and.b32  	%r118, %r117, 896;
	add.s32 	%r120, %r118, %r97;
	add.s32 	%r121, %r120, %r115;
	add.s32 	%r188, %r121, 1024;
	shl.b32 	%r122, %r184, 7;
	and.b32  	%r123, %r122, 512;
	shl.b32 	%r124, %r3, 1;
	mov.u32 	%r125, _ZZ30A12_trsm_kernel_half_optimizedILi64EEvP6__halfiiiiiE7L11_col;
	add.s32 	%r126, %r124, %r125;
	add.s32 	%r127, %r126, %r123;
	add.s32 	%r187, %r127, 64;
	mov.b32 	%r194, 1;
	mov.u32 	%r193, %r184;
$L__BB1_22:
	setp.ge.u32 	%p23, %r3, %r74;
	@%p23 bra 	$L__BB1_24;
	ld.shared.u16 	%rs39, [%r187+-64];
	bra.uni 	$L__BB1_25;
$L__BB1_24:
	mov.f32 	%f6, 0f00000000;
	// begin inline asm
	{  cvt.rn.f16.f32 %rs39, %f6;}

	// end inline asm
$L__BB1_25:
	setp.ge.u32 	%p24, %r17, %r74;
	@%p24 bra 	$L__BB1_27;
	ld.shared.u16 	%rs40, [%r187];
	bra.uni 	$L__BB1_28;
$L__BB1_27:
	mov.f32 	%f7, 0f00000000;
	// begin inline asm
	{  cvt.rn.f16.f32 %rs40, %f7;}

	// end inline asm
$L__BB1_28:
	setp.eq.s32 	%p25, %r191, 0;
	setp.lt.u32 	%p26, %r193, 64;
	and.pred  	%p2, %p25, %p26;
	not.pred 	%p27, %p2;
	mov.u32 	%r197, %r104;
	@%p27 bra 	$L__BB1_32;
	setp.eq.s32 	%p28, %r190, 32;
	mov.u32 	%r197, %r201;
	@%p28 bra 	$L__BB1_32;
	setp.eq.s32 	%p29, %r189, 32;
	mov.u32 	%r197, %r200;
	@%p29 bra 	$L__BB1_32;
	ld.shared.u16 	%rs17, [%r188+-1024];
	ld.shared.u16 	%rs18, [%r188];
	// begin inline asm
	{  mov.b32 %r197, {%rs17,%rs18};}

	// end inline asm
$L__BB1_32:
	// begin inline asm
	{.reg .f16 low,high;
 mov.b32 {low,high}, %r197;
 mov.b16 %rs19, low;}
	// end inline asm
	// begin inline asm
	{  mov.b32 %r130, {%rs19,%rs19};}

	// end inline asm
	mov.b32 	%r143, -1;
	// begin inline asm
	{shfl.sync.idx.b32 %r131,%r130,%r192,%r26,%r143;
}
	// end inline asm
	// begin inline asm
	{.reg .f16 low,high;
 mov.b32 {low,high}, %r131;
 mov.b16 %rs22, low;}
	// end inline asm
	// begin inline asm
	{.reg .f16 low,high;
 mov.b32 {low,high}, %r197;
 mov.b16 %rs23, high;}
	// end inline asm
	// begin inline asm
	{  mov.b32 %r138, {%rs23,%rs23};}

	// end inline asm
	// begin inline asm
	{shfl.sync.idx.b32 %r139,%r138,%r192,%r26,%r143;
}
	// end inline asm
	// begin inline asm
	{.reg .f16 low,high;
 mov.b32 {low,high}, %r139;
 mov.b16 %rs26, low;}
	// end inline asm
	// begin inline asm
	{  mov.b32 %r145, {%rs22,%rs26};}

	// end inline asm
	setp.ge.u32 	%p31, %r193, %r3;
	or.pred  	%p32, %p23, %p31;
	@%p32 bra 	$L__BB1_34;
	// begin inline asm
	{  mov.b32 %r146, {%rs39,%rs39};}

	// end inline asm
	// begin inline asm
	{mul.f16x2 %r147,%r145,%r146;
}
	// end inline asm
	// begin inline asm
	{sub.f16x2 %r201,%r201,%r147;
}
	// end inline asm
$L__BB1_34:
	mov.u32 	%r53, %r201;
	max.u32 	%r154, %r3, %r17;
	setp.le.u32 	%p34, %r154, %r193;
	or.pred  	%p35, %p24, %p34;
	@%p35 bra 	$L__BB1_36;
	// begin inline asm
	{  mov.b32 %r155, {%rs40,%rs40};}

	// end inline asm
	// begin inline asm
	{mul.f16x2 %r156,%r145,%r155;
}
	// end inline asm
	// begin inline asm
	{sub.f16x2 %r200,%r200,%r156;
}
	// end inline asm
$L__BB1_36:
	mov.u32 	%r55, %r200;
	mov.u32 	%r201, %r53;
	@%p27 bra 	$L__BB1_40;
	setp.eq.s32 	%p37, %r190, 32;
	mov.u32 	%r200, %r55;
	mov.u32 	%r201, %r145;
	@%p37 bra 	$L__BB1_40;
	setp.eq.s32 	%p38, %r189, 32;
	mov.u32 	%r200, %r145;
	mov.u32 	%r201, %r53;
	@%p38 bra 	$L__BB1_40;
	// begin inline asm
	{.reg .f16 low,high;
 mov.b32 {low,high}, %r145;
 mov.b16 %rs31, low;}
	// end inline asm
	st.shared.u16 	[%r188+-1024], %rs31;
	// begin inline asm
	{.reg .f16 low,high;
 mov.b32 {low,high}, %r145;
 mov.b16 %rs32, high;}
	// end inline asm
	st.shared.u16 	[%r188], %rs32;
	mov.u32 	%r200, %r55;
	mov.u32 	%r201, %r53;
$L__BB1_40:
	bar.sync 	0;
	add.s32 	%r164, %r194, -1;
	setp.lt.u32 	%p39, %r164, 3;
	add.s32 	%r193, %r193, 1;
	setp.lt.s32 	%p40, %r193, %r74;
	and.pred  	%p41, %p39, %p40;
	add.s32 	%r194, %r194, 1;
	add.s32 	%r192, %r192, 1;
	add.s32 	%r191, %r191, 1;
	add.s32 	%r190, %r190, -1;
	add.s32 	%r189, %r189, 1;
	add.s32 	%r188, %r188, 2;
	add.s32 	%r187, %r187, 128;
	@%p41 bra 	$L__BB1_22;
	setp.gt.u32 	%p42, %r184, 55;
	@%p42 bra 	$L__BB1_46;
	shl.b32 	%r165, %r31, 2;
	or.b32  	%r166, %r165, %r7;
	add.s32 	%r66, %r166, 8;
	shl.b32 	%r167, %r32, 2;
	xor.b32  	%r168, %r167, 4;
	or.b32  	%r67, %r168, %r7;
	setp.ge.s32 	%p43, %r66, %r74;
	@%p43 bra 	$L__BB1_46;
	add.s32 	%r68, %r66, %r73;
	setp.ge.s32 	%p44, %r68, %r71;
	or.pred  	%p46, %p45, %p44;
	@%p46 bra 	$L__BB1_45;
	mul.wide.s32 	%rd13, %r68, %r72;
	shr.u32 	%r172, %r2, 2;
	and.b32  	%r173, %r172, 32;
	or.b32  	%r174, %r173, %r3;
	add.s32 	%r175, %r174, %r73;
	cvt.s64.s32 	%rd14, %r175;
	add.s64 	%rd15, %rd13, %rd14;
	shl.b64 	%rd16, %rd15, 1;
	add.s64 	%rd12, %rd1, %rd16;
	// begin inline asm
	ld.global.nc.b16 %rs34, [%rd12];
	// end inline asm
	shl.b32 	%r176, %r67, 7;
	add.s32 	%r177, %r27, %r176;
	st.shared.u16 	[%r177], %rs34;
	bra.uni 	$L__BB1_46;
$L__BB1_45:
	mov.f32 	%f8, 0f00000000;
	// begin inline asm
	{  cvt.rn.f16.f32 %rs33, %f8;}

	// end inline asm
	shl.b32 	%r169, %r67, 7;
	add.s32 	%r170, %r27, %r169;
	st.shared.u16 	[%r170], %rs33;
$L__BB1_46:
	bar.sync 	0;
	add.s32 	%r184, %r184, 4;
	setp.lt.s32 	%p47, %r184, %r74;
	@%p47 bra 	$L__BB1_21;
	setp.ge.u32 	%p48, %r3, %r74;
	@%p48 bra 	$L__BB1_49;
	// begin inline asm
	{.reg .f16 low,high;
 mov.b32 {low,high}, %r201;
 mov.b16 %rs35, low;}
	// end inline asm
	st.shared.u16 	[%r18], %rs35;
	// begin inline asm
	{.reg .f16 low,high;
 mov.b32 {low,high}, %r201;
 mov.b16 %rs36, high;}
	// end inline asm
	st.shared.u16 	[%r18+1024], %rs36;
$L__BB1_49:
	setp.ge.u32 	%p49, %r17, %r74;
	@%p49 bra 	$L__BB1_51;
	// begin inline asm
	{.reg .f16 low,high;
 mov.b32 {low,high}, %r200;
 mov.b16 %rs37, low;}
	// end inline asm
	st.shared.u16 	[%r18+64], %rs37;
	// begin inline asm
	{.reg .f16 low,high;
 mov.b32 {low,high}, %r200;
 mov.b16 %rs38, high;}
	// end inline asm
	st.shared.u16 	[%r18+1088], %rs38;
$L__BB1_51:
	bar.sync 	0;
$L__BB1_52:
	ret;

}
	// .globl	_Z30A12_trsm_kernel_half_optimizedILi128EEvP6__halfiiiii
.visible .entry _Z30A12_trsm_kernel_half_optimizedILi128EEvP6__halfiiiii(
	.param .u64 .ptr .align 1 _Z30A12_trsm_kernel_half_optimizedILi128EEvP6__halfiiiii_param_0,
	.param .u32 _Z30A12_trsm_kernel_half_optimizedILi128EEvP6__halfiiiii_param_1,
	.param .u32 _Z30A12_trsm_kernel_half_optimizedILi128EEvP6__halfiiiii_param_2,
	.param .u32 _Z30A12_trsm_kernel_half_optimizedILi128EEvP6__halfiiiii_param_3,
	.param .u32 _Z30A12_trsm_kernel_half_optimizedILi128EEvP6__halfiiiii_param_4,
	.param .u32 _Z30A12_trsm_kernel_half_optimizedILi128EEvP6__halfiiiii_param_5
)
.maxntid 256
{
	.reg .pred 	%p<62>;
	.reg .b16 	%rs<61>;
	.reg .b32 	%r<205>;
	.reg .b32 	%f<11>;
	.reg .b64 	%rd<17>;
	// demoted variable
	.shared .align 16 .b8 _ZZ30A12_trsm_kernel_half_optimizedILi128EEvP6__halfiiiiiE7B_sm_h2[4096];
	// demoted variable
	.shared .align 16 .b8 _ZZ30A12_trsm_kernel_half_optimizedILi128EEvP6__halfiiiiiE7L11_col[2048];
	ld.param.u64 	%rd4, [_Z30A12_trsm_kernel_half_optimizedILi128EEvP6__halfiiiii_param_0];
	ld.param.u32 	%r64, [_Z30A12_trsm_kernel_half_optimizedILi128EEvP6__halfiiiii_param_1];
	ld.param.u32 	%r65, [_Z30A12_trsm_kernel_half_optimizedILi128EEvP6__halfiiiii_param_2];
	ld.param.u32 	%r66, [_Z30A12_trsm_kernel_half_optimizedILi128EEvP6__halfiiiii_param_3];
	ld.param.u32 	%r67, [_Z30A12_trsm_kernel_half_optimizedILi128EEvP6__halfiiiii_param_4];
	ld.param.u32 	%r68, [_Z30A12_trsm_kernel_half_optimizedILi128EEvP6__halfiiiii_param_5];
	add.s32 	%r69, %r68, -129;
	setp.lt.u32 	%p2, %r69, -128;
	@%p2 bra 	$L__BB2_69;
	add.s32 	%r1, %r68, %r67;
	setp.le.s32 	%p3, %r65, %r1;
	@%p3 bra 	$L__BB2_69;
	mov.u32 	%r2, %tid.x;
	and.b32  	%r3, %r2, 31;
	shr.u32 	%r4, %r2, 5;
	mov.u32 	%r70, %ctaid.x;
	shl.b32 	%r71, %r70, 4;
	or.b32  	%r72, %r4, %r71;
	add.s32 	%r5, %r72, %r1;
	setp.ge.s32 	%p4, %r5, %r65;
	@%p4 bra 	$L__BB2_4;
	// begin inline asm
	cp.async.commit_group;

	// end inline asm
$L__BB2_4:
	add.s32 	%r73, %r5, 8;
	setp.ge.s32 	%p5, %r73, %r65;
	@%p5 bra 	$L__BB2_6;
	// begin inline asm
	cp.async.commit_group;

	// end inline asm
$L__BB2_6:
	and.b32  	%r6, %r4, 3;
	shr.u32 	%r7, %r2, 7;
	setp.ge.u32 	%p6, %r6, %r68;
	shl.b32 	%r74, %r4, 8;
	and.b32  	%r75, %r74, 768;
	mov.u32 	%r76, _ZZ30A12_trsm_kernel_half_optimizedILi128EEvP6__halfiiiiiE7L11_col;
	add.s32 	%r8, %r76, %r75;
	@%p6 bra 	$L__BB2_12;
	shl.b32 	%r77, %r7, 5;
	or.b32  	%r187, %r77, %r3;
	add.s32 	%r10, %r67, %r6;
	mul.wide.s32 	%rd1, %r10, %r66;
$L__BB2_8:
	setp.ge.s32 	%p7, %r10, %r65;
	setp.ge.s32 	%p8, %r187, %r68;
	add.s32 	%r12, %r187, %r67;
	setp.ge.s32 	%p9, %r12, %r64;
	or.pred  	%p10, %p8, %p9;
	or.pred  	%p11, %p10, %p7;
	@%p11 bra 	$L__BB2_10;
	cvt.s64.s32 	%rd6, %r12;
	add.s64 	%rd7, %rd1, %rd6;
	shl.b64 	%rd8, %rd7, 1;
	add.s64 	%rd5, %rd4, %rd8;
	// begin inline asm
	ld.global.nc.b16 %rs14, [%rd5];
	// end inline asm
	shl.b32 	%r80, %r187, 1;
	add.s32 	%r81, %r8, %r80;
	st.shared.u16 	[%r81], %rs14;
	bra.uni 	$L__BB2_11;
$L__BB2_10:
	mov.f32 	%f1, 0f00000000;
	// begin inline asm
	{  cvt.rn.f16.f32 %rs13, %f1;}

	// end inline asm
	shl.b32 	%r78, %r187, 1;
	add.s32 	%r79, %r8, %r78;
	st.shared.u16 	[%r79], %rs13;
$L__BB2_11:
	add.s32 	%r13, %r187, 64;
	setp.lt.u32 	%p12, %r187, 64;
	mov.u32 	%r187, %r13;
	@%p12 bra 	$L__BB2_8;
$L__BB2_12:
	or.b32  	%r14, %r6, 4;
	setp.ge.s32 	%p13, %r14, %r68;
	@%p13 bra 	$L__BB2_18;
	shl.b32 	%r82, %r7, 5;
	or.b32  	%r188, %r82, %r3;
	add.s32 	%r16, %r67, %r14;
	mul.wide.s32 	%rd2, %r16, %r66;
$L__BB2_14:
	setp.ge.s32 	%p14, %r16, %r65;
	setp.ge.s32 	%p15, %r188, %r68;
	add.s32 	%r18, %r188, %r67;
	setp.ge.s32 	%p16, %r18, %r64;
	or.pred  	%p17, %p15, %p16;
	or.pred  	%p18, %p17, %p14;
	@%p18 bra 	$L__BB2_16;
	cvt.s64.s32 	%rd10, %r18;
	add.s64 	%rd11, %rd2, %rd10;
	shl.b64 	%rd12, %rd11, 1;
	add.s64 	%rd9, %rd4, %rd12;
	// begin inline asm
	ld.global.nc.b16 %rs16, [%rd9];
	// end inline asm
	shl.b32 	%r85, %r188, 1;
	add.s32 	%r86, %r8, %r85;
	st.shared.u16 	[%r86+1024], %rs16;
	bra.uni 	$L__BB2_17;
$L__BB2_16:
	mov.f32 	%f2, 0f00000000;
	// begin inline asm
	{  cvt.rn.f16.f32 %rs15, %f2;}

	// end inline asm
	shl.b32 	%r83, %r188, 1;
	add.s32 	%r84, %r8, %r83;
	st.shared.u16 	[%r84+1024], %rs15;
$L__BB2_17:
	add.s32 	%r19, %r188, 64;
	setp.lt.u32 	%p19, %r188, 64;
	mov.u32 	%r188, %r19;
	@%p19 bra 	$L__BB2_14;
$L__BB2_18:
	mov.u32 	%r88, _ZZ30A12_trsm_kernel_half_optimizedILi128EEvP6__halfiiiiiE7B_sm_h2;
	add.s32 	%r20, %r88, %r74;
	// begin inline asm
	cp.async.wait_group 0;

	// end inline asm
	bar.sync 	0;
	bar.sync 	0;
	or.b32  	%r21, %r3, 64;
	or.b32  	%r22, %r3, 96;
	setp.ge.s32 	%p20, %r21, %r68;
	shl.b32 	%r89, %r3, 1;
	add.s32 	%r23, %r20, %r89;
	@%p20 bra 	$L__BB2_20;
	ld.shared.u16 	%rs17, [%r23+128];
	ld.shared.u16 	%rs18, [%r23+2176];
	// begin inline asm
	{  mov.b32 %r201, {%rs17,%rs18};}

	// end inline asm
	bra.uni 	$L__BB2_21;
$L__BB2_20:
	mov.f32 	%f3, 0f00000000;
	// begin inline asm
	{.reg .f16 low;
  cvt.rn.f16.f32 low, %f3;
  mov.b32 %r201, {low,low};}

	// end inline asm
$L__BB2_21:
	setp.ge.s32 	%p21, %r22, %r68;
	@%p21 bra 	$L__BB2_23;
	ld.shared.u16 	%rs19, [%r23+192];
	ld.shared.u16 	%rs20, [%r23+2240];
	// begin inline asm
	{  mov.b32 %r200, {%rs19,%rs20};}

	// end inline asm
	bra.uni 	$L__BB2_24;
$L__BB2_23:
	mov.f32 	%f4, 0f00000000;
	// begin inline asm
	{.reg .f16 low;
  cvt.rn.f16.f32 low, %f4;
  mov.b32 %r200, {low,low};}

	// end inline asm
$L__BB2_24:
	setp.lt.s32 	%p22, %r68, 1;
	@%p22 bra 	$L__BB2_64;
	mov.f32 	%f5, 0f00000000;
	// begin inline asm
	{.reg .f16 low;
  cvt.rn.f16.f32 low, %f5;
  mov.b32 %r94, {low,low};}

	// end inline asm
	// begin inline asm
	{mov.u32 %r95, WARP_SZ;
}
	// end inline asm
	shl.b32 	%r97, %r95, 8;
	add.s32 	%r31, %r97, -8161;
	mov.b32 	%r191, 0;
$L__BB2_26:
	shr.u32 	%r35, %r191, 2;
	and.b32  	%r36, %r35, 1;
	mov.b32 	%r194, 0;
$L__BB2_27:
	mov.u32 	%r37, %r194;
	setp.ge.s32 	%p23, %r3, %r68;
	add.s32 	%r40, %r37, %r191;
	shl.b32 	%r99, %r36, 2;
	add.s32 	%r100, %r99, %r37;
	shl.b32 	%r101, %r100, 8;
	add.s32 	%r103, %r76, %r101;
	add.s32 	%r41, %r103, %r89;
	@%p23 bra 	$L__BB2_29;
	ld.shared.u16 	%rs57, [%r41];
	bra.uni 	$L__BB2_30;
$L__BB2_29:
	mov.f32 	%f6, 0f00000000;
	// begin inline asm
	{  cvt.rn.f16.f32 %rs57, %f6;}

	// end inline asm
$L__BB2_30:
	or.b32  	%r105, %r3, 32;
	setp.ge.s32 	%p24, %r105, %r68;
	@%p24 bra 	$L__BB2_32;
	ld.shared.u16 	%rs58, [%r41+64];
	bra.uni 	$L__BB2_33;
$L__BB2_32:
	mov.f32 	%f7, 0f00000000;
	// begin inline asm
	{  cvt.rn.f16.f32 %rs58, %f7;}

	// end inline asm
$L__BB2_33:
	setp.ge.s32 	%p25, %r21, %r68;
	@%p25 bra 	$L__BB2_35;
	ld.shared.u16 	%rs59, [%r41+128];
	bra.uni 	$L__BB2_36;
$L__BB2_35:
	mov.f32 	%f8, 0f00000000;
	// begin inline asm
	{  cvt.rn.f16.f32 %rs59, %f8;}

	// end inline asm
$L__BB2_36:
	setp.ge.s32 	%p26, %r22, %r68;
	@%p26 bra 	$L__BB2_38;
	ld.shared.u16 	%rs60, [%r41+192];
	bra.uni 	$L__BB2_39;
$L__BB2_38:
	mov.f32 	%f9, 0f00000000;
	// begin inline asm
	{  cvt.rn.f16.f32 %rs60, %f9;}

	// end inline asm
$L__BB2_39:
	and.b32  	%r106, %r40, 31;
	setp.eq.s32 	%p27, %r106, %r3;
	setp.lt.u32 	%p28, %r40, 128;
	and.pred  	%p1, %p27, %p28;
	not.pred 	%p29, %p1;
	mov.u32 	%r197, %r94;
	@%p29 bra 	$L__BB2_43;
	setp.eq.s32 	%p30, %r40, %r21;
	mov.u32 	%r197, %r201;
	@%p30 bra 	$L__BB2_43;
	setp.eq.s32 	%p31, %r40, %r22;
	mov.u32 	%r197, %r200;
	@%p31 bra 	$L__BB2_43;
	shl.b32 	%r108, %r40, 1;
	add.s32 	%r109, %r20, %r108;
	ld.shared.u16 	%rs25, [%r109];
	ld.shared.u16 	%rs26, [%r109+2048];
	// begin inline asm
	{  mov.b32 %r197, {%rs25,%rs26};}

	// end inline asm
$L__BB2_43:
	// begin inline asm
	{.reg .f16 low,high;
 mov.b32 {low,high}, %r197;
 mov.b16 %rs27, low;}
	// end inline asm
	// begin inline asm
	{  mov.b32 %r111, {%rs27,%rs27};}

	// end inline asm
	mov.b32 	%r124, -1;
	// begin inline asm
	{shfl.sync.idx.b32 %r112,%r111,%r106,%r31,%r124;
}
	// end inline asm
	// begin inline asm
	{.reg .f16 low,high;
 mov.b32 {low,high}, %r112;
 mov.b16 %rs30, low;}
	// end inline asm
	// begin inline asm
	{.reg .f16 low,high;
 mov.b32 {low,high}, %r197;
 mov.b16 %rs31, high;}
	// end inline asm
	// begin inline asm
	{  mov.b32 %r119, {%rs31,%rs31};}

	// end inline asm
	// begin inline asm
	{shfl.sync.idx.b32 %r120,%r119,%r106,%r31,%r124;
}
	// end inline asm
	// begin inline asm
	{.reg .f16 low,high;
 mov.b32 {low,high}, %r120;
 mov.b16 %rs34, low;}
	// end inline asm
	// begin inline asm
	{  mov.b32 %r126, {%rs30,%rs34};}

	// end inline asm
	setp.ge.u32 	%p33, %r40, %r3;
	setp.lt.u32 	%p34, %r40, %r3;
	sub.s32 	%r127, %r40, %r3;
	shr.u32 	%r128, %r127, 5;
	add.s32 	%r129, %r128, 1;
	selp.b32 	%r45, 0, %r129, %p34;
	or.pred  	%p35, %p23, %p33;
	@%p35 bra 	$L__BB2_45;
	// begin inline asm
	{  mov.b32 %r130, {%rs57,%rs57};}

	// end inline asm
	ld.shared.u16 	%rs38, [%r23];
	ld.shared.u16 	%rs39, [%r23+2048];
	// begin inline asm
	{  mov.b32 %r131, {%rs38,%rs39};}

	// end inline asm
	// begin inline asm
	{mul.f16x2 %r132,%r126,%r130;
}
	// end inline asm
	// begin inline asm
	{sub.f16x2 %r135,%r131,%r132;
}
	// end inline asm
	// begin inline asm
	{.reg .f16 low,high;
 mov.b32 {low,high}, %r135;
 mov.b16 %rs40, low;}
	// end inline asm
	st.shared.u16 	[%r23], %rs40;
	// begin inline asm
	{.reg .f16 low,high;
 mov.b32 {low,high}, %r135;
 mov.b16 %rs41, high;}
	// end inline asm
	st.shared.u16 	[%r23+2048], %rs41;
$L__BB2_45:
	or.b32  	%r140, %r3, 32;
	setp.ge.s32 	%p36, %r140, %r68;
	setp.gt.u32 	%p37, %r45, 1;
	or.pred  	%p38, %p36, %p37;
	@%p38 bra 	$L__BB2_47;
	// begin inline asm
	{  mov.b32 %r141, {%rs58,%rs58};}

	// end inline asm
	ld.shared.u16 	%rs43, [%r23+64];
	ld.shared.u16 	%rs44, [%r23+2112];
	// begin inline asm
	{  mov.b32 %r142, {%rs43,%rs44};}

	// end inline asm
	// begin inline asm
	{mul.f16x2 %r143,%r126,%r141;
}
	// end inline asm
	// begin inline asm
	{sub.f16x2 %r146,%r142,%r143;
}
	// end inline asm
	// begin inline asm
	{.reg .f16 low,high;
 mov.b32 {low,high}, %r146;
 mov.b16 %rs45, low;}
	// end inline asm
	st.shared.u16 	[%r23+64], %rs45;
	// begin inline asm
	{.reg .f16 low,high;
 mov.b32 {low,high}, %r146;
 mov.b16 %rs46, high;}
	// end inline asm
	st.shared.u16 	[%r23+2112], %rs46;
$L__BB2_47:
	setp.gt.u32 	%p40, %r45, 2;
	or.pred  	%p41, %p25, %p40;
	@%p41 bra 	$L__BB2_49;
	// begin inline asm
	{  mov.b32 %r151, {%rs59,%rs59};}

	// end inline asm
	// begin inline asm
	{mul.f16x2 %r152,%r126,%r151;
}
	// end inline asm
	// begin inline asm
	{sub.f16x2 %r201,%r201,%r152;
}
	// end inline asm
$L__BB2_49:
	mov.u32 	%r47, %r201;
	setp.gt.u32 	%p43, %r45, 3;
	or.pred  	%p44, %p26, %p43;
	@%p44 bra 	$L__BB2_51;
	// begin inline asm
	{  mov.b32 %r158, {%rs60,%rs60};}

	// end inline asm
	// begin inline asm
	{mul.f16x2 %r159,%r126,%r158;
}
	// end inline asm
	// begin inline asm
	{sub.f16x2 %r200,%r200,%r159;
}
	// end inline asm
$L__BB2_51:
	mov.u32 	%r49, %r200;
	mov.u32 	%r201, %r47;
	@%p29 bra 	$L__BB2_55;
	setp.eq.s32 	%p46, %r40, %r21;
	mov.u32 	%r200, %r49;
	mov.u32 	%r201, %r126;
	@%p46 bra 	$L__BB2_55;
	setp.eq.s32 	%p47, %r40, %r22;
	mov.u32 	%r200, %r126;
	mov.u32 	%r201, %r47;
	@%p47 bra 	$L__BB2_55;
	// begin inline asm
	{.reg .f16 low,high;
 mov.b32 {low,high}, %r126;
 mov.b16 %rs49, low;}
	// end inline asm
	shl.b32 	%r167, %r40, 1;
	add.s32 	%r168, %r20, %r167;
	st.shared.u16 	[%r168], %rs49;
	// begin inline asm
	{.reg .f16 low,high;
 mov.b32 {low,high}, %r126;
 mov.b16 %rs50, high;}
	// end inline asm
	st.shared.u16 	[%r168+2048], %rs50;
	mov.u32 	%r200, %r49;
	mov.u32 	%r201, %r47;
$L__BB2_55:
	bar.sync 	0;
	add.s32 	%r194, %r37, 1;
	setp.lt.u32 	%p48, %r37, 3;
	add.s32 	%r169, %r40, 1;
	setp.lt.s32 	%p49, %r169, %r68;
	and.pred  	%p50, %p48, %p49;
	@%p50 bra 	$L__BB2_27;
	setp.gt.u32 	%p51, %r191, 119;
	@%p51 bra 	$L__BB2_63;
	shl.b32 	%r170, %r35, 2;
	xor.b32  	%r53, %r36, 1;
	or.b32  	%r171, %r170, %r6;
	add.s32 	%r54, %r171, 8;
	setp.ge.s32 	%p52, %r54, %r68;
	@%p52 bra 	$L__BB2_63;
	mov.u32 	%r172, %tid.x;
	shr.u32 	%r173, %r172, 2;
	and.b32  	%r174, %r173, 32;
	or.b32  	%r202, %r174, %r3;
	add.s32 	%r56, %r54, %r67;
	shl.b32 	%r175, %r6, 8;
	add.s32 	%r177, %r76, %r175;
	shl.b32 	%r178, %r53, 10;
	add.s32 	%r57, %r177, %r178;
	mul.wide.s32 	%rd3, %r56, %r66;
$L__BB2_59:
	setp.ge.s32 	%p53, %r56, %r65;
	setp.ge.s32 	%p54, %r202, %r68;
	add.s32 	%r59, %r202, %r67;
	setp.ge.s32 	%p55, %r59, %r64;
	or.pred  	%p56, %p54, %p55;
	or.pred  	%p57, %p56, %p53;
	@%p57 bra 	$L__BB2_61;
	cvt.s64.s32 	%rd14, %r59;
	add.s64 	%rd15, %rd3, %rd14;
	shl.b64 	%rd16, %rd15, 1;
	add.s64 	%rd13, %rd4, %rd16;
	// begin inline asm
	ld.global.nc.b16 %rs52, [%rd13];
	// end inline asm
	shl.b32 	%r181, %r202, 1;
	add.s32 	%r182, %r57, %r181;
	st.shared.u16 	[%r182], %rs52;
	bra.uni 	$L__BB2_62;
$L__BB2_61:
	mov.f32 	%f10, 0f00000000;
	// begin inline asm
	{  cvt.rn.f16.f32 %rs51, %f10;}

	// end inline asm
	shl.b32 	%r179, %r202, 1;
	add.s32 	%r180, %r57, %r179;
	st.shared.u16 	[%r180], %rs51;
$L__BB2_62:
	add.s32 	%r60, %r202, 64;
	setp.lt.u32 	%p58, %r202, 64;
	mov.u32 	%r202, %r60;
	@%p58 bra 	$L__BB2_59;
$L__BB2_63:
	bar.sync 	0;
	add.s32 	%r191, %r191, 4;
	setp.lt.s32 	%p59, %r191, %r68;
	@%p59 bra 	$L__BB2_26;
$L__BB2_64:
	setp.ge.s32 	%p60, %r21, %r68;
	@%p60 bra 	$L__BB2_66;
	// begin inline asm
	{.reg .f16 low,high;
 mov.b32 {low,high}, %r201;
 mov.b16 %rs53, low;}
	// end inline asm
	st.shared.u16 	[%r23+128], %rs53;
	// begin inline asm
	{.reg .f16 low,high;
 mov.b32 {low,high}, %r201;
 mov.b16 %rs54, high;}
	// end inline asm
	st.shared.u16 	[%r23+2176], %rs54;
$L__BB2_66:
	setp.ge.s32 	%p61, %r22, %r68;
	@%p61 bra 	$L__BB2_68;
	// begin inline asm
	{.reg .f16 low,high;
 mov.b32 {low,high}, %r200;
 mov.b16 %rs55, low;}
	// end inline asm
	st.shared.u16 	[%r23+192], %rs55;
	// begin inline asm
	{.reg .f16 low,high;
 mov.b32 {low,high}, %r200;
 mov.b16 %rs56, high;}
	// end inline asm
	st.shared.u16 	[%r23+2240], %rs56;
$L__BB2_68:
	bar.sync 	0;
$L__BB2_69:
	ret;

}
	// .globl	_Z30A12_trsm_kernel_half_optimizedILi256EEvP6__halfiiiii
.visible .entry _Z30A12_trsm_kernel_half_optimizedILi256EEvP6__halfiiiii(
	.param .u64 .ptr .align 1 _Z30A12_trsm_kernel_half_optimizedILi256EEvP6__halfiiiii_param_0,
	.param .u32 _Z30A12_trsm_kernel_half_optimizedILi256EEvP6__halfiiiii_param_1,
	.param .u32 _Z30A12_trsm_kernel_half_optimizedILi256EEvP6__halfiiiii_param_2,
	.param .u32 _Z30A12_trsm_kernel_half_optimizedILi256EEvP6__halfiiiii_param_3,
	.param .u32 _Z30A12_trsm_kernel_half_optimizedILi256EEvP6__halfiiiii_param_4,
	.param .u32 _Z30A12_trsm_kernel_half_optimizedILi256EEvP6__halfiiiii_param_5
)
.maxntid 256
{
	.reg .pred 	%p<133>;
	.reg .b16 	%rs<165>;
	.reg .b32 	%r<272>;
	.reg .b32 	%f<26>;
	.reg .b64 	%rd<44>;
	// demoted variable
	.shared .align 16 .b8 _ZZ30A12_trsm_kernel_half_optimizedILi256EEvP6__halfiiiiiE7B_sm_h2[8192];
	// demoted variable
	.shared .align 16 .b8 _ZZ30A12_trsm_kernel_half_optimizedILi256EEvP6__halfiiiiiE6B_temp[8192];
	// demoted variable
	.shared .align 16 .b8 _ZZ30A12_trsm_kernel_half_optimizedILi256EEvP6__halfiiiiiE7L11_col[2048];
	ld.param.u32 	%r78, [_Z30A12_trsm_kernel_half_optimizedILi256EEvP6__halfiiiii_param_1];
	ld.param.u32 	%r79, [_Z30A12_trsm_kernel_half_optimizedILi256EEvP6__halfiiiii_param_2];
	ld.param.u32 	%r80, [_Z30A12_trsm_kernel_half_optimizedILi256EEvP6__halfiiiii_param_3];
	ld.param.u32 	%r81, [_Z30A12_trsm_kernel_half_optimizedILi256EEvP6__halfiiiii_param_4];
	ld.param.u32 	%r82, [_Z30A12_trsm_kernel_half_optimizedILi256EEvP6__halfiiiii_param_5];
	add.s32 	%r83, %r82, -257;
	setp.lt.u32 	%p3, %r83, -256;
	@%p3 bra 	$L__BB3_144;
	add.s32 	%r1, %r82, %r81;
	setp.le.s32 	%p4, %r79, %r1;
	@%p4 bra 	$L__BB3_144;
	mov.u32 	%r84, %tid.x;
	and.b32  	%r3, %r84, 31;
	shr.u32 	%r4, %r84, 5;
	mov.u32 	%r85, %ctaid.x;
	shl.b32 	%r86, %r85, 4;
	add.s32 	%r87, %r4, %r86;
	add.s32 	%r5, %r87, %r1;
	shl.b32 	%r88, %r84, 3;
	and.b32  	%r6, %r88, 248;
	setp.lt.u32 	%p5, %r6, %r82;
	add.s32 	%r89, %r81, %r6;
	setp.lt.s32 	%p6, %r89, %r78;
	and.pred  	%p1, %p5, %p6;
	cvt.s64.s32 	%rd1, %r89;
	shl.b32 	%r90, %r4, 9;
	mov.u32 	%r91, _ZZ30A12_trsm_kernel_half_optimizedILi256EEvP6__halfiiiiiE6B_temp;
	add.s32 	%r92, %r91, %r90;
	shl.b32 	%r93, %r84, 4;
	and.b32  	%r94, %r93, 496;
	add.s32 	%r7, %r92, %r94;
	setp.ge.s32 	%p7, %r5, %r79;
	@%p7 bra 	$L__BB3_6;
	not.pred 	%p8, %p1;
	@%p8 bra 	$L__BB3_5;
	ld.param.u64 	%rd39, [_Z30A12_trsm_kernel_half_optimizedILi256EEvP6__halfiiiii_param_0];
	mul.wide.s32 	%rd12, %r5, %r80;
	add.s64 	%rd13, %rd12, %rd1;
	shl.b64 	%rd14, %rd13, 1;
	add.s64 	%rd11, %rd39, %rd14;
	// begin inline asm
	cp.async.cg.shared.global [%r7], [%rd11], 16;

	// end inline asm
$L__BB3_5:
	// begin inline asm
	cp.async.commit_group;

	// end inline asm
$L__BB3_6:
	add.s32 	%r8, %r5, 8;
	setp.ge.s32 	%p9, %r8, %r79;
	@%p9 bra 	$L__BB3_10;
	not.pred 	%p10, %p1;
	@%p10 bra 	$L__BB3_9;
	ld.param.u64 	%rd40, [_Z30A12_trsm_kernel_half_optimizedILi256EEvP6__halfiiiii_param_0];
	mul.wide.s32 	%rd16, %r8, %r80;
	add.s64 	%rd17, %rd16, %rd1;
	shl.b64 	%rd18, %rd17, 1;
	add.s64 	%rd15, %rd40, %rd18;
	add.s32 	%r96, %r7, 4096;
	// begin inline asm
	cp.async.cg.shared.global [%r96], [%rd15], 16;

	// end inline asm
$L__BB3_9:
	// begin inline asm
	cp.async.commit_group;

	// end inline asm
$L__BB3_10:
	and.b32  	%r9, %r4, 3;
	shr.u32 	%r10, %r84, 7;
	setp.ge.u32 	%p11, %r9, %r82;
	and.b32  	%r98, %r90, 1536;
	mov.u32 	%r99, _ZZ30A12_trsm_kernel_half_optimizedILi256EEvP6__halfiiiiiE7L11_col;
	add.s32 	%r11, %r99, %r98;
	@%p11 bra 	$L__BB3_16;
	shl.b32 	%r100, %r10, 5;
	or.b32  	%r254, %r100, %r3;
	add.s32 	%r13, %r81, %r9;
	mul.wide.s32 	%rd2, %r13, %r80;
$L__BB3_12:
	setp.ge.s32 	%p12, %r13, %r79;
	setp.ge.s32 	%p13, %r254, %r82;
	add.s32 	%r15, %r254, %r81;
	setp.ge.s32 	%p14, %r15, %r78;
	or.pred  	%p15, %p13, %p14;
	or.pred  	%p16, %p15, %p12;
	@%p16 bra 	$L__BB3_14;
	ld.param.u64 	%rd41, [_Z30A12_trsm_kernel_half_optimizedILi256EEvP6__halfiiiii_param_0];
	cvt.s64.s32 	%rd20, %r15;
	add.s64 	%rd21, %rd2, %rd20;
	shl.b64 	%rd22, %rd21, 1;
	add.s64 	%rd19, %rd41, %rd22;
	// begin inline asm
	ld.global.nc.b16 %rs62, [%rd19];
	// end inline asm
	shl.b32 	%r103, %r254, 1;
	add.s32 	%r104, %r11, %r103;
	st.shared.u16 	[%r104], %rs62;
	bra.uni 	$L__BB3_15;
$L__BB3_14:
	mov.f32 	%f1, 0f00000000;
	// begin inline asm
	{  cvt.rn.f16.f32 %rs61, %f1;}

	// end inline asm
	shl.b32 	%r101, %r254, 1;
	add.s32 	%r102, %r11, %r101;
	st.shared.u16 	[%r102], %rs61;
$L__BB3_15:
	add.s32 	%r16, %r254, 64;
	setp.lt.u32 	%p17, %r254, 192;
	mov.u32 	%r254, %r16;
	@%p17 bra 	$L__BB3_12;
$L__BB3_16:
	setp.ge.u32 	%p18, %r6, %r82;
	// begin inline asm
	cp.async.wait_group 0;

	// end inline asm
	bar.sync 	0;
	ld.shared.u16 	%rs146, [%r7+2];
	ld.shared.u32 	%r105, [%r7+4];
	mov.b32 	{%rs147, %rs148}, %r105;
	ld.shared.v4.u16 	{%rs149, %rs150, %rs151, %rs152}, [%r7+8];
	@%p18 bra 	$L__BB3_18;
	ld.shared.u16 	%rs145, [%r7];
	bra.uni 	$L__BB3_19;
$L__BB3_18:
	mov.f32 	%f2, 0f00000000;
	// begin inline asm
	{  cvt.rn.f16.f32 %rs145, %f2;}

	// end inline asm
$L__BB3_19:
	mov.u32 	%r107, _ZZ30A12_trsm_kernel_half_optimizedILi256EEvP6__halfiiiiiE7B_sm_h2;
	add.s32 	%r17, %r107, %r90;
	shl.b32 	%r108, %r6, 1;
	add.s32 	%r18, %r17, %r108;
	st.shared.u16 	[%r18], %rs145;
	add.s32 	%r19, %r6, 1;
	setp.lt.s32 	%p19, %r19, %r82;
	@%p19 bra 	$L__BB3_21;
	mov.f32 	%f3, 0f00000000;
	// begin inline asm
	{  cvt.rn.f16.f32 %rs146, %f3;}

	// end inline asm
$L__BB3_21:
	st.shared.u16 	[%r18+2], %rs146;
	add.s32 	%r20, %r6, 2;
	setp.lt.s32 	%p20, %r20, %r82;
	@%p20 bra 	$L__BB3_23;
	mov.f32 	%f4, 0f00000000;
	// begin inline asm
	{  cvt.rn.f16.f32 %rs147, %f4;}

	// end inline asm
$L__BB3_23:
	st.shared.u16 	[%r18+4], %rs147;
	add.s32 	%r21, %r6, 3;
	setp.lt.s32 	%p21, %r21, %r82;
	@%p21 bra 	$L__BB3_25;
	mov.f32 	%f5, 0f00000000;
	// begin inline asm
	{  cvt.rn.f16.f32 %rs148, %f5;}

	// end inline asm
$L__BB3_25:
	st.shared.u16 	[%r18+6], %rs148;
	add.s32 	%r22, %r6, 4;
	setp.lt.s32 	%p22, %r22, %r82;
	@%p22 bra 	$L__BB3_27;
	mov.f32 	%f6, 0f00000000;
	// begin inline asm
	{  cvt.rn.f16.f32 %rs149, %f6;}

	// end inline asm
$L__BB3_27:
	st.shared.u16 	[%r18+8], %rs149;
	add.s32 	%r23, %r6, 5;
	setp.lt.s32 	%p23, %r23, %r82;
	@%p23 bra 	$L__BB3_29;
	mov.f32 	%f7, 0f00000000;
	// begin inline asm
	{  cvt.rn.f16.f32 %rs150, %f7;}

	// end inline asm
$L__BB3_29:
	st.shared.u16 	[%r18+10], %rs150;
	add.s32 	%r24, %r6, 6;
	setp.lt.s32 	%p24, %r24, %r82;
	@%p24 bra 	$L__BB3_31;
	mov.f32 	%f8, 0f00000000;
	// begin inline asm
	{  cvt.rn.f16.f32 %rs151, %f8;}

	// end inline asm
$L__BB3_31:
	st.shared.u16 	[%r18+12], %rs151;
	add.s32 	%r25, %r6, 7;
	setp.lt.s32 	%p25, %r25, %r82;
	@%p25 bra 	$L__BB3_33;
	mov.f32 	%f9, 0f00000000;
	// begin inline asm
	{  cvt.rn.f16.f32 %rs152, %f9;}

	// end inline asm
$L__BB3_33:
	setp.lt.u32 	%p26, %r6, %r82;
	st.shared.u16 	[%r18+14], %rs152;
	ld.shared.u16 	%rs154, [%r7+4098];
	ld.shared.u32 	%r109, [%r7+4100];
	mov.b32 	{%rs155, %rs156}, %r109;
	ld.shared.v4.u16 	{%rs157, %rs158, %rs159, %rs160}, [%r7+4104];
	@%p26 bra 	$L__BB3_35;
	mov.f32 	%f10, 0f00000000;
	// begin inline asm
	{  cvt.rn.f16.f32 %rs153, %f10;}

	// end inline asm
	bra.uni 	$L__BB3_36;
$L__BB3_35:
	ld.shared.u16 	%rs153, [%r7+4096];
$L__BB3_36:
	setp.lt.s32 	%p27, %r19, %r82;
	add.s32 	%r26, %r18, 4096;
	st.shared.u16 	[%r18+4096], %rs153;
	@%p27 bra 	$L__BB3_38;
	mov.f32 	%f11, 0f00000000;
	// begin inline asm
	{  cvt.rn.f16.f32 %rs154, %f11;}

	// end inline asm
$L__BB3_38:
	setp.lt.s32 	%p28, %r20, %r82;
	st.shared.u16 	[%r18+4098], %rs154;
	@%p28 bra 	$L__BB3_40;
	mov.f32 	%f12, 0f00000000;
	// begin inline asm
	{  cvt.rn.f16.f32 %rs155, %f12;}

	// end inline asm
$L__BB3_40:
	setp.lt.s32 	%p29, %r21, %r82;
	st.shared.u16 	[%r18+4100], %rs155;
	@%p29 bra 	$L__BB3_42;
	mov.f32 	%f13, 0f00000000;
	// begin inline asm
	{  cvt.rn.f16.f32 %rs156, %f13;}

	// end inline asm
$L__BB3_42:
	setp.lt.s32 	%p30, %r22, %r82;
	st.shared.u16 	[%r18+4102], %rs156;
	@%p30 bra 	$L__BB3_44;
	mov.f32 	%f14, 0f00000000;
	// begin inline asm
	{  cvt.rn.f16.f32 %rs157, %f14;}

	// end inline asm
$L__BB3_44:
	setp.lt.s32 	%p31, %r23, %r82;
	st.shared.u16 	[%r18+4104], %rs157;
	@%p31 bra 	$L__BB3_46;
	mov.f32 	%f15, 0f00000000;
	// begin inline asm
	{  cvt.rn.f16.f32 %rs158, %f15;}

	// end inline asm
$L__BB3_46:
	setp.lt.s32 	%p32, %r24, %r82;
	st.shared.u16 	[%r18+4106], %rs158;
	@%p32 bra 	$L__BB3_48;
	mov.f32 	%f16, 0f00000000;
	// begin inline asm
	{  cvt.rn.f16.f32 %rs159, %f16;}

	// end inline asm
$L__BB3_48:
	setp.lt.s32 	%p33, %r25, %r82;
	st.shared.u16 	[%r18+4108], %rs159;
	@%p33 bra 	$L__BB3_50;
	mov.f32 	%f17, 0f00000000;
	// begin inline asm
	{  cvt.rn.f16.f32 %rs160, %f17;}

	// end inline asm
$L__BB3_50:
	st.shared.u16 	[%r18+4110], %rs160;
	bar.sync 	0;
	or.b32  	%r27, %r3, 192;
	or.b32  	%r28, %r3, 224;
	setp.ge.s32 	%p34, %r27, %r82;
	mul.lo.s32 	%r29, %r3, -14;
	add.s32 	%r30, %r26, %r29;
	@%p34 bra 	$L__BB3_52;
	add.s32 	%r112, %r18, %r29;
	ld.shared.u16 	%rs79, [%r112+384];
	ld.shared.u16 	%rs80, [%r30+384];
	// begin inline asm
	{  mov.b32 %r268, {%rs79,%rs80};}

	// end inline asm
	bra.uni 	$L__BB3_53;
$L__BB3_52:
	mov.f32 	%f18, 0f00000000;
	// begin inline asm
	{.reg .f16 low;
  cvt.rn.f16.f32 low, %f18;
  mov.b32 %r268, {low,low};}

	// end inline asm
$L__BB3_53:
	setp.ge.s32 	%p35, %r28, %r82;
	@%p35 bra 	$L__BB3_55;
	add.s32 	%r115, %r18, %r29;
	ld.shared.u16 	%rs81, [%r115+448];
	ld.shared.u16 	%rs82, [%r30+448];
	// begin inline asm
	{  mov.b32 %r267, {%rs81,%rs82};}

	// end inline asm
	bra.uni 	$L__BB3_56;
$L__BB3_55:
	mov.f32 	%f19, 0f00000000;
	// begin inline asm
	{.reg .f16 low;
  cvt.rn.f16.f32 low, %f19;
  mov.b32 %r267, {low,low};}

	// end inline asm
$L__BB3_56:
	setp.lt.s32 	%p36, %r82, 1;
	@%p36 bra 	$L__BB3_102;
	mov.f32 	%f20, 0f00000000;
	// begin inline asm
	{.reg .f16 low;
  cvt.rn.f16.f32 low, %f20;
  mov.b32 %r116, {low,low};}

	// end inline asm
	// begin inline asm
	{mov.u32 %r117, WARP_SZ;
}
	// end inline asm
	shl.b32 	%r119, %r117, 8;
	add.s32 	%r38, %r119, -8161;
	add.s32 	%r39, %r18, %r29;
	mov.b32 	%r257, 0;
$L__BB3_58:
	mov.b32 	%r260, 0;
$L__BB3_59:
	mov.u32 	%r43, %r260;
	or.b32  	%r121, %r3, 128;
	setp.ge.s32 	%p37, %r121, %r82;
	add.s32 	%r46, %r43, %r257;
	shl.b32 	%r122, %r43, 9;
	mov.u32 	%r123, _ZZ30A12_trsm_kernel_half_optimizedILi256EEvP6__halfiiiiiE7L11_col;
	add.s32 	%r124, %r123, %r122;
	shl.b32 	%r125, %r3, 1;
	add.s32 	%r47, %r124, %r125;
	@%p37 bra 	$L__BB3_61;
	ld.shared.u16 	%rs161, [%r47+256];
	bra.uni 	$L__BB3_62;
$L__BB3_61:
	mov.f32 	%f21, 0f00000000;
	// begin inline asm
	{  cvt.rn.f16.f32 %rs161, %f21;}

	// end inline asm
$L__BB3_62:
	or.b32  	%r126, %r3, 160;
	setp.ge.s32 	%p38, %r126, %r82;
	@%p38 bra 	$L__BB3_64;
	ld.shared.u16 	%rs162, [%r47+320];
	bra.uni 	$L__BB3_65;
$L__BB3_64:
	mov.f32 	%f22, 0f00000000;
	// begin inline asm
	{  cvt.rn.f16.f32 %rs162, %f22;}

	// end inline asm
$L__BB3_65:
	setp.ge.s32 	%p39, %r27, %r82;
	@%p39 bra 	$L__BB3_67;
	ld.shared.u16 	%rs163, [%r47+384];
	bra.uni 	$L__BB3_68;
$L__BB3_67:
	mov.f32 	%f23, 0f00000000;
	// begin inline asm
	{  cvt.rn.f16.f32 %rs163, %f23;}

	// end inline asm
$L__BB3_68:
	setp.ge.s32 	%p40, %r28, %r82;
	@%p40 bra 	$L__BB3_70;
	ld.shared.u16 	%rs164, [%r47+448];
	bra.uni 	$L__BB3_71;
$L__BB3_70:
	mov.f32 	%f24, 0f00000000;
	// begin inline asm
	{  cvt.rn.f16.f32 %rs164, %f24;}

	// end inline asm
$L__BB3_71:
	and.b32  	%r127, %r46, 31;
	setp.eq.s32 	%p41, %r3, %r127;
	setp.lt.u32 	%p42, %r46, 256;
	and.pred  	%p2, %p41, %p42;
	not.pred 	%p43, %p2;
	mov.u32 	%r263, %r116;
	@%p43 bra 	$L__BB3_75;
	setp.eq.s32 	%p44, %r46, %r27;
	mov.u32 	%r263, %r268;
	@%p44 bra 	$L__BB3_75;
	setp.eq.s32 	%p45, %r46, %r28;
	mov.u32 	%r263, %r267;
	@%p45 bra 	$L__BB3_75;
	shl.b32 	%r129, %r46, 1;
	add.s32 	%r130, %r17, %r129;
	ld.shared.u16 	%rs87, [%r130];
	ld.shared.u16 	%rs88, [%r130+4096];
	// begin inline asm
	{  mov.b32 %r263, {%rs87,%rs88};}

	// end inline asm
$L__BB3_75:
	// begin inline asm
	{.reg .f16 low,high;
 mov.b32 {low,high}, %r263;
 mov.b16 %rs89, low;}
	// end inline asm
	// begin inline asm
	{  mov.b32 %r132, {%rs89,%rs89};}

	// end inline asm
	mov.b32 	%r145, -1;
	// begin inline asm
	{shfl.sync.idx.b32 %r133,%r132,%r127,%r38,%r145;
}
	// end inline asm
	// begin inline asm
	{.reg .f16 low,high;
 mov.b32 {low,high}, %r133;
 mov.b16 %rs92, low;}
	// end inline asm
	// begin inline asm
	{.reg .f16 low,high;
 mov.b32 {low,high}, %r263;
 mov.b16 %rs93, high;}
	// end inline asm
	// begin inline asm
	{  mov.b32 %r140, {%rs93,%rs93};}

	// end inline asm
	// begin inline asm
	{shfl.sync.idx.b32 %r141,%r140,%r127,%r38,%r145;
}
	// end inline asm
	// begin inline asm
	{.reg .f16 low,high;
 mov.b32 {low,high}, %r141;
 mov.b16 %rs96, low;}
	// end inline asm
	// begin inline asm
	{  mov.b32 %r147, {%rs92,%rs96};}

	// end inline asm
	setp.lt.u32 	%p46, %r46, %r3;
	sub.s32 	%r148, %r46, %r3;
	shr.u32 	%r149, %r148, 5;
	add.s32 	%r150, %r149, 1;
	selp.b32 	%r51, 0, %r150, %p46;
	setp.gt.u32 	%p47, %r51, 3;
	@%p47 bra 	$L__BB3_81;
	mov.u32 	%r264, %r51;
$L__BB3_77:
	.pragma "nounroll";
	shl.b32 	%r53, %r264, 5;
	or.b32  	%r54, %r53, %r3;
	setp.ge.s32 	%p48, %r54, %r82;
	@%p48 bra 	$L__BB3_81;
	shl.b32 	%r161, %r53, 1;
	add.s32 	%r55, %r47, %r161;
	ld.shared.u16 	%rs99, [%r55];
	// begin inline asm
	{  mov.b32 %r151, {%rs99,%rs99};}

	// end inline asm
	add.s32 	%r56, %r39, %r161;
	ld.shared.u16 	%rs100, [%r56];
	ld.shared.u16 	%rs101, [%r56+4096];
	// begin inline asm
	{  mov.b32 %r152, {%rs100,%rs101};}

	// end inline asm
	// begin inline asm
	{mul.f16x2 %r153,%r147,%r151;
}
	// end inline asm
	// begin inline asm
	{sub.f16x2 %r156,%r152,%r153;
}
	// end inline asm
	// begin inline asm
	{.reg .f16 low,high;
 mov.b32 {low,high}, %r156;
 mov.b16 %rs102, low;}
	// end inline asm
	st.shared.u16 	[%r56], %rs102;
	// begin inline asm
	{.reg .f16 low,high;
 mov.b32 {low,high}, %r156;
 mov.b16 %rs103, high;}
	// end inline asm
	st.shared.u16 	[%r56+4096], %rs103;
	setp.eq.s32 	%p49, %r264, 3;
	@%p49 bra 	$L__BB3_81;
	add.s32 	%r162, %r54, 32;
	setp.ge.s32 	%p50, %r162, %r82;
	@%p50 bra 	$L__BB3_81;
	ld.shared.u16 	%rs104, [%r55+64];
	// begin inline asm
	{  mov.b32 %r163, {%rs104,%rs104};}

	// end inline asm
	ld.shared.u16 	%rs105, [%r56+64];
	ld.shared.u16 	%rs106, [%r56+4160];
	// begin inline asm
	{  mov.b32 %r164, {%rs105,%rs106};}

	// end inline asm
	// begin inline asm
	{mul.f16x2 %r165,%r147,%r163;
}
	// end inline asm
	// begin inline asm
	{sub.f16x2 %r168,%r164,%r165;
}
	// end inline asm
	// begin inline asm
	{.reg .f16 low,high;
 mov.b32 {low,high}, %r168;
 mov.b16 %rs107, low;}
	// end inline asm
	st.shared.u16 	[%r56+64], %rs107;
	// begin inline asm
	{.reg .f16 low,high;
 mov.b32 {low,high}, %r168;
 mov.b16 %rs108, high;}
	// end inline asm
	st.shared.u16 	[%r56+4160], %rs108;
	add.s32 	%r264, %r264, 2;
	setp.ne.s32 	%p51, %r264, 4;
	@%p51 bra 	$L__BB3_77;
$L__BB3_81:
	or.b32  	%r173, %r3, 128;
	setp.ge.s32 	%p52, %r173, %r82;
	setp.gt.u32 	%p53, %r51, 4;
	or.pred  	%p54, %p52, %p53;
	@%p54 bra 	$L__BB3_83;
	// begin inline asm
	{  mov.b32 %r174, {%rs161,%rs161};}

	// end inline asm
	ld.shared.u16 	%rs110, [%r39+256];
	add.s32 	%r184, %r26, %r29;
	ld.shared.u16 	%rs111, [%r184+256];
	// begin inline asm
	{  mov.b32 %r175, {%rs110,%rs111};}

	// end inline asm
	// begin inline asm
	{mul.f16x2 %r176,%r147,%r174;
}
	// end inline asm
	// begin inline asm
	{sub.f16x2 %r179,%r175,%r176;
}
	// end inline asm
	// begin inline asm
	{.reg .f16 low,high;
 mov.b32 {low,high}, %r179;
 mov.b16 %rs112, low;}
	// end inline asm
	st.shared.u16 	[%r39+256], %rs112;
	// begin inline asm
	{.reg .f16 low,high;
 mov.b32 {low,high}, %r179;
 mov.b16 %rs113, high;}
	// end inline asm
	st.shared.u16 	[%r184+256], %rs113;
$L__BB3_83:
	or.b32  	%r185, %r3, 160;
	setp.ge.s32 	%p55, %r185, %r82;
	setp.gt.u32 	%p56, %r51, 5;
	or.pred  	%p57, %p55, %p56;
	@%p57 bra 	$L__BB3_85;
	// begin inline asm
	{  mov.b32 %r186, {%rs162,%rs162};}

	// end inline asm
	ld.shared.u16 	%rs115, [%r39+320];
	add.s32 	%r196, %r26, %r29;
	ld.shared.u16 	%rs116, [%r196+320];
	// begin inline asm
	{  mov.b32 %r187, {%rs115,%rs116};}

	// end inline asm
	// begin inline asm
	{mul.f16x2 %r188,%r147,%r186;
}
	// end inline asm
	// begin inline asm
	{sub.f16x2 %r191,%r187,%r188;
}
	// end inline asm
	// begin inline asm
	{.reg .f16 low,high;
 mov.b32 {low,high}, %r191;
 mov.b16 %rs117, low;}
	// end inline asm
	st.shared.u16 	[%r39+320], %rs117;
	// begin inline asm
	{.reg .f16 low,high;
 mov.b32 {low,high}, %r191;
 mov.b16 %rs118, high;}
	// end inline asm
	st.shared.u16 	[%r196+320], %rs118;
$L__BB3_85:
	setp.gt.u32 	%p59, %r51, 6;
	or.pred  	%p60, %p39, %p59;
	@%p60 bra 	$L__BB3_87;
	// begin inline asm
	{  mov.b32 %r197, {%rs163,%rs163};}

	// end inline asm
	// begin inline asm
	{mul.f16x2 %r198,%r147,%r197;
}
	// end inline asm
	// begin inline asm
	{sub.f16x2 %r268,%r268,%r198;
}
	// end inline asm
$L__BB3_87:
	mov.u32 	%r59, %r268;
	setp.gt.u32 	%p62, %r51, 7;
	or.pred  	%p63, %p40, %p62;
	@%p63 bra 	$L__BB3_89;
	// begin inline asm
	{  mov.b32 %r204, {%rs164,%rs164};}

	// end inline asm
	// begin inline asm
	{mul.f16x2 %r205,%r147,%r204;
}
	// end inline asm
	// begin inline asm
	{sub.f16x2 %r267,%r267,%r205;
}
	// end inline asm
$L__BB3_89:
	mov.u32 	%r61, %r267;
	mov.u32 	%r268, %r59;
	@%p43 bra 	$L__BB3_93;
	setp.eq.s32 	%p65, %r46, %r27;
	mov.u32 	%r267, %r61;
	mov.u32 	%r268, %r147;
	@%p65 bra 	$L__BB3_93;
	setp.eq.s32 	%p66, %r46, %r28;
	mov.u32 	%r267, %r147;
	mov.u32 	%r268, %r59;
	@%p66 bra 	$L__BB3_93;
	// begin inline asm
	{.reg .f16 low,high;
 mov.b32 {low,high}, %r147;
 mov.b16 %rs121, low;}
	// end inline asm
	shl.b32 	%r213, %r46, 1;
	add.s32 	%r214, %r17, %r213;
	st.shared.u16 	[%r214], %rs121;
	// begin inline asm
	{.reg .f16 low,high;
 mov.b32 {low,high}, %r147;
 mov.b16 %rs122, high;}
	// end inline asm
	st.shared.u16 	[%r214+4096], %rs122;
	mov.u32 	%r267, %r61;
	mov.u32 	%r268, %r59;
$L__BB3_93:
	bar.sync 	0;
	add.s32 	%r260, %r43, 1;
	setp.lt.u32 	%p67, %r43, 3;
	add.s32 	%r215, %r46, 1;
	setp.lt.s32 	%p68, %r215, %r82;
	and.pred  	%p69, %p67, %p68;
	@%p69 bra 	$L__BB3_59;
	setp.gt.u32 	%p70, %r257, 251;
	@%p70 bra 	$L__BB3_101;
	mov.u32 	%r216, %tid.x;
	shr.u32 	%r217, %r216, 5;
	and.b32  	%r218, %r217, 3;
	add.s32 	%r219, %r218, %r257;
	add.s32 	%r65, %r219, 4;
	setp.ge.s32 	%p71, %r65, %r82;
	@%p71 bra 	$L__BB3_101;
	shr.u32 	%r221, %r216, 2;
	and.b32  	%r222, %r221, 32;
	or.b32  	%r269, %r222, %r3;
	add.s32 	%r67, %r65, %r81;
	mul.wide.s32 	%rd3, %r67, %r80;
$L__BB3_97:
	setp.ge.s32 	%p72, %r67, %r79;
	setp.ge.s32 	%p73, %r269, %r82;
	add.s32 	%r69, %r269, %r81;
	setp.ge.s32 	%p74, %r69, %r78;
	or.pred  	%p75, %p73, %p74;
	or.pred  	%p76, %p75, %p72;
	@%p76 bra 	$L__BB3_99;
	ld.param.u64 	%rd42, [_Z30A12_trsm_kernel_half_optimizedILi256EEvP6__halfiiiii_param_0];
	cvt.s64.s32 	%rd24, %r69;
	add.s64 	%rd25, %rd3, %rd24;
	shl.b64 	%rd26, %rd25, 1;
	add.s64 	%rd23, %rd42, %rd26;
	// begin inline asm
	ld.global.nc.b16 %rs124, [%rd23];
	// end inline asm
	shl.b32 	%r225, %r269, 1;
	add.s32 	%r226, %r11, %r225;
	st.shared.u16 	[%r226], %rs124;
	bra.uni 	$L__BB3_100;
$L__BB3_99:
	mov.f32 	%f25, 0f00000000;
	// begin inline asm
	{  cvt.rn.f16.f32 %rs123, %f25;}

	// end inline asm
	shl.b32 	%r223, %r269, 1;
	add.s32 	%r224, %r11, %r223;
	st.shared.u16 	[%r224], %rs123;
$L__BB3_100:
	add.s32 	%r70, %r269, 64;
	setp.lt.u32 	%p77, %r269, 192;
	mov.u32 	%r269, %r70;
	@%p77 bra 	$L__BB3_97;
$L__BB3_101:
	bar.sync 	0;
	add.s32 	%r257, %r257, 4;
	setp.lt.s32 	%p78, %r257, %r82;
	@%p78 bra 	$L__BB3_58;
$L__BB3_102:
	add.s32 	%r74, %r26, %r29;
	setp.ge.s32 	%p79, %r27, %r82;
	@%p79 bra 	$L__BB3_104;
	// begin inline asm
	{.reg .f16 low,high;
 mov.b32 {low,high}, %r268;
 mov.b16 %rs125, low;}
	// end inline asm
	add.s32 	%r229, %r18, %r29;
	st.shared.u16 	[%r229+384], %rs125;
	// begin inline asm
	{.reg .f16 low,high;
 mov.b32 {low,high}, %r268;
 mov.b16 %rs126, high;}
	// end inline asm
	st.shared.u16 	[%r74+384], %rs126;
$L__BB3_104:
	setp.ge.s32 	%p80, %r28, %r82;
	@%p80 bra 	$L__BB3_106;
	// begin inline asm
	{.reg .f16 low,high;
 mov.b32 {low,high}, %r267;
 mov.b16 %rs127, low;}
	// end inline asm
	add.s32 	%r232, %r18, %r29;
	st.shared.u16 	[%r232+448], %rs127;
	// begin inline asm
	{.reg .f16 low,high;
 mov.b32 {low,high}, %r267;
 mov.b16 %rs128, high;}
	// end inline asm
	st.shared.u16 	[%r74+448], %rs128;
$L__BB3_106:
	ld.param.u64 	%rd43, [_Z30A12_trsm_kernel_half_optimizedILi256EEvP6__halfiiiii_param_0];
	cvta.to.global.u64 	%rd4, %rd43;
	setp.ge.s32 	%p81, %r5, %r79;
	add.s32 	%r233, %r81, %r6;
	bar.sync 	0;
	cvt.s64.s32 	%rd5, %r81;
	add.s32 	%r75, %r233, 7;
	@%p81 bra 	$L__BB3_125;
	setp.ge.s32 	%p82, %r75, %r78;
	setp.ge.s32 	%p83, %r6, %r82;
	mul.wide.s32 	%rd27, %r5, %r80;
	add.s64 	%rd28, %rd27, %rd5;
	shl.b64 	%rd29, %rd28, 1;
	add.s64 	%rd6, %rd4, %rd29;
	or.pred  	%p84, %p83, %p82;
	@%p84 bra 	$L__BB3_109;
	ld.shared.v4.b32 	{%r234, %r235, %r236, %r237}, [%r18];
	mul.wide.u32 	%rd30, %r6, 2;
	add.s64 	%rd31, %rd6, %rd30;
	st.global.v4.b32 	[%rd31], {%r234, %r235, %r236, %r237};
	bra.uni 	$L__BB3_125;
$L__BB3_109:
	mul.wide.u32 	%rd32, %r6, 2;
	add.s64 	%rd7, %rd6, %rd32;
	not.pred 	%p85, %p1;
	@%p85 bra 	$L__BB3_111;
	ld.shared.u16 	%rs129, [%r18];
	st.global.u16 	[%rd7], %rs129;
$L__BB3_111:
	setp.ge.s32 	%p86, %r19, %r82;
	add.s32 	%r76, %r19, %r81;
	setp.ge.s32 	%p87, %r76, %r78;
	or.pred  	%p88, %p86, %p87;
	@%p88 bra 	$L__BB3_113;
	ld.shared.u16 	%rs130, [%r18+2];
	st.global.u16 	[%rd7+2], %rs130;
$L__BB3_113:
	setp.ge.s32 	%p89, %r20, %r82;
	add.s32 	%r238, %r76, 1;
	setp.ge.s32 	%p90, %r238, %r78;
	or.pred  	%p91, %p89, %p90;
	@%p91 bra 	$L__BB3_115;
	ld.shared.u16 	%rs131, [%r18+4];
	st.global.u16 	[%rd7+4], %rs131;
$L__BB3_115:
	setp.ge.s32 	%p92, %r21, %r82;
	add.s32 	%r239, %r76, 2;
	setp.ge.s32 	%p93, %r239, %r78;
	or.pred  	%p94, %p92, %p93;
	@%p94 bra 	$L__BB3_117;
	ld.shared.u16 	%rs132, [%r18+6];
	st.global.u16 	[%rd7+6], %rs132;
$L__BB3_117:
	setp.ge.s32 	%p95, %r22, %r82;
	add.s32 	%r240, %r76, 3;
	setp.ge.s32 	%p96, %r240, %r78;
	or.pred  	%p97, %p95, %p96;
	@%p97 bra 	$L__BB3_119;
	ld.shared.u16 	%rs133, [%r18+8];
	st.global.u16 	[%rd7+8], %rs133;
$L__BB3_119:
	setp.ge.s32 	%p98, %r23, %r82;
	add.s32 	%r241, %r76, 4;
	setp.ge.s32 	%p99, %r241, %r78;
	or.pred  	%p100, %p98, %p99;
	@%p100 bra 	$L__BB3_121;
	ld.shared.u16 	%rs134, [%r18+10];
	st.global.u16 	[%rd7+10], %rs134;
$L__BB3_121:
	setp.ge.s32 	%p101, %r24, %r82;
	add.s32 	%r242, %r76, 5;
	setp.ge.s32 	%p102, %r242, %r78;
	or.pred  	%p103, %p101, %p102;
	@%p103 bra 	$L__BB3_123;
	ld.shared.u16 	%rs135, [%r18+12];
	st.global.u16 	[%rd7+12], %rs135;
$L__BB3_123:
	setp.ge.s32 	%p104, %r25, %r82;
	add.s32 	%r243, %r76, 6;
	setp.ge.s32 	%p105, %r243, %r78;
	or.pred  	%p106, %p104, %p105;
	@%p106 bra 	$L__BB3_125;
	ld.shared.u16 	%rs136, [%r18+14];
	st.global.u16 	[%rd7+14], %rs136;
$L__BB3_125:
	setp.ge.s32 	%p107, %r8, %r79;
	@%p107 bra 	$L__BB3_144;
	setp.lt.s32 	%p108, %r75, %r78;
	setp.lt.s32 	%p109, %r6, %r82;
	mul.wide.s32 	%rd33, %r8, %r80;
	add.s64 	%rd34, %rd33, %rd5;
	shl.b64 	%rd35, %rd34, 1;
	add.s64 	%rd8, %rd4, %rd35;
	and.pred  	%p110, %p109, %p108;
	@%p110 bra 	$L__BB3_143;
	mul.wide.u32 	%rd38, %r6, 2;
	add.s64 	%rd9, %rd8, %rd38;
	not.pred 	%p111, %p1;
	@%p111 bra 	$L__BB3_129;
	ld.shared.u16 	%rs137, [%r26];
	st.global.u16 	[%rd9], %rs137;
$L__BB3_129:
	setp.ge.s32 	%p112, %r19, %r82;
	add.s32 	%r77, %r19, %r81;
	setp.ge.s32 	%p113, %r77, %r78;
	or.pred  	%p114, %p112, %p113;
	@%p114 bra 	$L__BB3_131;
	ld.shared.u16 	%rs138, [%r18+4098];
	st.global.u16 	[%rd9+2], %rs138;
$L__BB3_131:
	setp.ge.s32 	%p115, %r20, %r82;
	add.s32 	%r248, %r77, 1;
	setp.ge.s32 	%p116, %r248, %r78;
	or.pred  	%p117, %p115, %p116;
	@%p117 bra 	$L__BB3_133;
	ld.shared.u16 	%rs139, [%r18+4100];
	st.global.u16 	[%rd9+4], %rs139;
$L__BB3_133:
	setp.ge.s32 	%p118, %r21, %r82;
	add.s32 	%r249, %r77, 2;
	setp.ge.s32 	%p119, %r249, %r78;
	or.pred  	%p120, %p118, %p119;
	@%p120 bra 	$L__BB3_135;
	ld.shared.u16 	%rs140, [%r18+4102];
	st.global.u16 	[%rd9+6], %rs140;
$L__BB3_135:
	setp.ge.s32 	%p121, %r22, %r82;
	add.s32 	%r250, %r77, 3;
	setp.ge.s32 	%p122, %r250, %r78;
	or.pred  	%p123, %p121, %p122;
	@%p123 bra 	$L__BB3_137;
	ld.shared.u16 	%rs141, [%r18+4104];
	st.global.u16 	[%rd9+8], %rs141;
$L__BB3_137:
	setp.ge.s32 	%p124, %r23, %r82;
	add.s32 	%r251, %r77, 4;
	setp.ge.s32 	%p125, %r251, %r78;
	or.pred  	%p126, %p124, %p125;
	@%p126 bra 	$L__BB3_139;
	ld.shared.u16 	%rs142, [%r18+4106];
	st.global.u16 	[%rd9+10], %rs142;
$L__BB3_139:
	setp.ge.s32 	%p127, %r24, %r82;
	add.s32 	%r252, %r77, 5;
	setp.ge.s32 	%p128, %r252, %r78;
	or.pred  	%p129, %p127, %p128;
	@%p129 bra 	$L__BB3_141;
	ld.shared.u16 	%rs143, [%r18+4108];
	st.global.u16 	[%rd9+12], %rs143;
$L__BB3_141:
	setp.ge.s32 	%p130, %r25, %r82;
	add.s32 	%r253, %r77, 6;
	setp.ge.s32 	%p131, %r253, %r78;
	or.pred  	%p132, %p130, %p131;
	@%p132 bra 	$L__BB3_144;
	ld.shared.u16 	%rs144, [%r18+4110];
	st.global.u16 	[%rd9+14], %rs144;
	bra.uni 	$L__BB3_144;
$L__BB3_143:
	ld.shared.v4.b32 	{%r244, %r245, %r246, %r247}, [%r26];
	mul.wide.u32 	%rd36, %r6, 2;
	add.s64 	%rd37, %rd8, %rd36;
	st.global.v4.b32 	[%rd37], {%r244, %r245, %r246, %r247};
$L__BB3_144:
	ret;

}


// ===== COMPILED SASS (sm_100) =====

	.target	sm_100

	.elftype	@"ET_EXEC"


//--------------------- .note.nv.tkinfo           --------------------------
	.section	.note.nv.tkinfo,"",@"SHT_NOTE"
	.sectionflags	@"SHF_NOTE_NV_TKINFO"
	.tkinfo
        /*0018*/ 	.word	0x00000002
        /*0030*/ 	.string	""
        /*0030*/ 	.string	"ptxas"
        /*0030*/ 	.string	"Cuda compilation tools, release 13.0, V13.0.88"
        /*0030*/ 	.string	"Build cuda_13.0.r13.0/compiler.36424714_0"
        /*0030*/ 	.string	"-arch sm_100 -m 64 "



//--------------------- .note.nv.cuinfo           --------------------------
	.section	.note.nv.cuinfo,"",@"SHT_NOTE"
	.sectionflags	@"SHF_NOTE_NV_CUINFO"
        /*0018*/ 	.short	0x0002
        /*001a*/ 	.short	0x0064
        /*001c*/ 	.short	0x0082
	.zero		2


//--------------------- .nv.info                  --------------------------
	.section	.nv.info,"",@"SHT_CUDA_INFO"
	.align	4


	//----- nvinfo : EIATTR_REGCOUNT
	.align		4
        /*0000*/ 	.byte	0x04, 0x2f
        /*0002*/ 	.short	(.L_1 - .L_0)
	.align		4
.L_0:
        /*0004*/ 	.word	index@(_Z30A12_trsm_kernel_half_optimizedILi32EEvP6__halfiiiii)
        /*0008*/ 	.word	0x0000001d


	//----- nvinfo : EIATTR_FRAME_SIZE
	.align		4
.L_1:
        /*000c*/ 	.byte	0x04, 0x11
        /*000e*/ 	.short	(.L_3 - .L_2)
	.align		4
.L_2:
        /*0010*/ 	.word	index@(_Z30A12_trsm_kernel_half_optimizedILi32EEvP6__halfiiiii)
        /*0014*/ 	.word	0x00000000


	//----- nvinfo : EIATTR_REGCOUNT
	.align		4
.L_3:
        /*0018*/ 	.byte	0x04, 0x2f
        /*001a*/ 	.short	(.L_5 - .L_4)
	.align		4
.L_4:
        /*001c*/ 	.word	index@(_Z30A12_trsm_kernel_half_optimizedILi64EEvP6__halfiiiii)
        /*0020*/ 	.word	0x0000001a


	//----- nvinfo : EIATTR_FRAME_SIZE
	.align		4
.L_5:
        /*0024*/ 	.byte	0x04, 0x11
        /*0026*/ 	.short	(.L_7 - .L_6)
	.align		4
.L_6:
        /*0028*/ 	.word	index@(_Z30A12_trsm_kernel_half_optimizedILi64EEvP6__halfiiiii)
        /*002c*/ 	.word	0x00000000


	//----- nvinfo : EIATTR_REGCOUNT
	.align		4
.L_7:
        /*0030*/ 	.byte	0x04, 0x2f
        /*0032*/ 	.short	(.L_9 - .L_8)
	.align		4
.L_8:
        /*0034*/ 	.word	index@(_Z30A12_trsm_kernel_half_optimizedILi128EEvP6__halfiiiii)
        /*0038*/ 	.word	0x0000001f


	//----- nvinfo : EIATTR_FRAME_SIZE
	.align		4
.L_9:
        /*003c*/ 	.byte	0x04, 0x11
        /*003e*/ 	.short	(.L_11 - .L_10)
	.align		4
.L_10:
        /*0040*/ 	.word	index@(_Z30A12_trsm_kernel_half_optimizedILi128EEvP6__halfiiiii)
        /*0044*/ 	.word	0x00000000


	//----- nvinfo : EIATTR_REGCOUNT
	.align		4
.L_11:
        /*0048*/ 	.byte	0x04, 0x2f
        /*004a*/ 	.short	(.L_13 - .L_12)
	.align		4
.L_12:
        /*004c*/ 	.word	index@(_Z30A12_trsm_kernel_half_optimizedILi256EEvP6__halfiiiii)
        /*0050*/ 	.word	0x0000001f


	//----- nvinfo : EIATTR_FRAME_SIZE
	.align		4
.L_13:
        /*0054*/ 	.byte	0x04, 0x11
        /*0056*/ 	.short	(.L_15 - .L_14)
	.align		4
.L_14:
        /*0058*/ 	.word	index@(_Z30A12_trsm_kernel_half_optimizedILi256EEvP6__halfiiiii)
        /*005c*/ 	.word	0x00000000


	//----- nvinfo : EIATTR_MIN_STACK_SIZE
	.align		4
.L_15:
        /*0060*/ 	.byte	0x04, 0x12
        /*0062*/ 	.short	(.L_17 - .L_16)
	.align		4
.L_16:
        /*0064*/ 	.word	index@(_Z30A12_trsm_kernel_half_optimizedILi256EEvP6__halfiiiii)
        /*0068*/ 	.word	0x00000000


	//----- nvinfo : EIATTR_MIN_STACK_SIZE
	.align		4
.L_17:
        /*006c*/ 	.byte	0x04, 0x12
        /*006e*/ 	.short	(.L_19 - .L_18)
	.align		4
.L_18:
        /*0070*/ 	.word	index@(_Z30A12_trsm_kernel_half_optimizedILi128EEvP6__halfiiiii)
        /*0074*/ 	.word	0x00000000


	//----- nvinfo : EIATTR_MIN_STACK_SIZE
	.align		4
.L_19:
        /*0078*/ 	.byte	0x04, 0x12
        /*007a*/ 	.short	(.L_21 - .L_20)
	.align		4
.L_20:
        /*007c*/ 	.word	index@(_Z30A12_trsm_kernel_half_optimizedILi64EEvP6__halfiiiii)
        /*0080*/ 	.word	0x00000000


	//----- nvinfo : EIATTR_MIN_STACK_SIZE
	.align		4
.L_21:
        /*0084*/ 	.byte	0x04, 0x12
        /*0086*/ 	.short	(.L_23 - .L_22)
	.align		4
.L_22:
        /*0088*/ 	.word	index@(_Z30A12_trsm_kernel_half_optimizedILi32EEvP6__halfiiiii)
        /*008c*/ 	.word	0x00000000
.L_23:


//--------------------- .nv.compat                --------------------------
	.section	.nv.compat,"",@"SHT_CUDA_COMPAT_INFO"
	.align	4
        /*0000*/ 	.byte	0x02, 0x09, 0x00, 0x00, 0x02, 0x02, 0x01, 0x00, 0x02, 0x05, 0x05, 0x00, 0x03, 0x07, 0x01, 0x01
        /*0010*/ 	.byte	0x02, 0x03, 0x00, 0x00, 0x02, 0x06, 0x01, 0x00, 0x04, 0x0b, 0x08, 0x00, 0x09, 0x00, 0x00, 0x00
        /*0020*/ 	.byte	0x00, 0x00, 0x00, 0x00


//--------------------- .nv.info._Z30A12_trsm_kernel_half_optimizedILi256EEvP6__halfiiiii --------------------------
	.section	.nv.info._Z30A12_trsm_kernel_half_optimizedILi256EEvP6__halfiiiii,"",@"SHT_CUDA_INFO"
	.sectionflags	@""
	.align	4


	//----- nvinfo : EIATTR_CUDA_API_VERSION
	.align		4
        /*0000*/ 	.byte	0x04, 0x37
        /*0002*/ 	.short	(.L_25 - .L_24)
.L_24:
        /*0004*/ 	.word	0x00000082


	//----- nvinfo : EIATTR_KPARAM_INFO
	.align		4
.L_25:
        /*0008*/ 	.byte	0x04, 0x17
        /*000a*/ 	.short	(.L_27 - .L_26)
.L_26:
        /*000c*/ 	.word	0x00000000
        /*0010*/ 	.short	0x0005
        /*0012*/ 	.short	0x0018
        /*0014*/ 	.byte	0x00, 0xf0, 0x11, 0x00


	//----- nvinfo : EIATTR_KPARAM_INFO
	.align		4
.L_27:
        /*0018*/ 	.byte	0x04, 0x17
        /*001a*/ 	.short	(.L_29 - .L_28)
.L_28:
        /*001c*/ 	.word	0x00000000
        /*0020*/ 	.short	0x0004
        /*0022*/ 	.short	0x0014
        /*0024*/ 	.byte	0x00, 0xf0, 0x11, 0x00


	//----- nvinfo : EIATTR_KPARAM_INFO
	.align		4
.L_29:
        /*0028*/ 	.byte	0x04, 0x17
        /*002a*/ 	.short	(.L_31 - .L_30)
.L_30:
        /*002c*/ 	.word	0x00000000
        /*0030*/ 	.short	0x0003
        /*0032*/ 	.short	0x0010
        /*0034*/ 	.byte	0x00, 0xf0, 0x11, 0x00


	//----- nvinfo : EIATTR_KPARAM_INFO
	.align		4
.L_31:
        /*0038*/ 	.byte	0x04, 0x17
        /*003a*/ 	.short	(.L_33 - .L_32)
.L_32:
        /*003c*/ 	.word	0x00000000
        /*0040*/ 	.short	0x0002
        /*0042*/ 	.short	0x000c
        /*0044*/ 	.byte	0x00, 0xf0, 0x11, 0x00


	//----- nvinfo : EIATTR_KPARAM_INFO
	.align		4
.L_33:
        /*0048*/ 	.byte	0x04, 0x17
        /*004a*/ 	.short	(.L_35 - .L_34)
.L_34:
        /*004c*/ 	.word	0x00000000
        /*0050*/ 	.short	0x0001
        /*0052*/ 	.short	0x0008
        /*0054*/ 	.byte	0x00, 0xf0, 0x11, 0x00


	//----- nvinfo : EIATTR_KPARAM_INFO
	.align		4
.L_35:
        /*0058*/ 	.byte	0x04, 0x17
        /*005a*/ 	.short	(.L_37 - .L_36)
.L_36:
        /*005c*/ 	.word	0x00000000
        /*0060*/ 	.short	0x0000
        /*0062*/ 	.short	0x0000
        /*0064*/ 	.byte	0x00, 0xf5, 0x21, 0x00


	//----- nvinfo : EIATTR_SPARSE_MMA_MASK
	.align		4
.L_37:
        /*0068*/ 	.byte	0x03, 0x50
        /*006a*/ 	.short	0x0000


	//----- nvinfo : EIATTR_MAXREG_COUNT
	.align		4
        /*006c*/ 	.byte	0x03, 0x1b
        /*006e*/ 	.short	0x00ff


	//----- nvinfo : EIATTR_NUM_BARRIERS
	.align		4
        /*0070*/ 	.byte	0x02, 0x4c
        /*0072*/ 	.byte	0x01
	.zero		1


	//----- nvinfo : EIATTR_MERCURY_ISA_VERSION
	.align		4
        /*0074*/ 	.byte	0x03, 0x5f
        /*0076*/ 	.short	0x0101


	//----- nvinfo : EIATTR_UNUSED_LOAD_BYTE_OFFSET
	.align		4
        /*0078*/ 	.byte	0x04, 0x44
        /*007a*/ 	.short	(.L_39 - .L_38)


	//   ....[0]....
.L_38:
        /*007c*/ 	.word	0x000007a0
        /*0080*/ 	.word	0x0000fff0


	//   ....[1]....
        /*0084*/ 	.word	0x000009d0
        /*0088*/ 	.word	0x0000fff0


	//----- nvinfo : EIATTR_COOP_GROUP_MASK_REGIDS
	.align		4
.L_39:
        /*008c*/ 	.byte	0x04, 0x29
        /*008e*/ 	.short	(.L_41 - .L_40)


	//   ....[0]....
.L_40:
        /*0090*/ 	.word	0xffffffff


	//   ....[1]....
        /*0094*/ 	.word	0xffffffff


	//----- nvinfo : EIATTR_COOP_GROUP_INSTR_OFFSETS
	.align		4
.L_41:
        /*0098*/ 	.byte	0x04, 0x28
        /*009a*/ 	.short	(.L_43 - .L_42)


	//   ....[0]....
.L_42:
        /*009c*/ 	.word	0x00000f00


	//   ....[1]....
        /*00a0*/ 	.word	0x00000f30


	//----- nvinfo : EIATTR_VRC_CTA_INIT_COUNT
	.align		4
.L_43:
        /*00a4*/ 	.byte	0x02, 0x4a
	.zero		1
	.zero		1


	//----- nvinfo : EIATTR_EXIT_INSTR_OFFSETS
	.align		4
        /*00a8*/ 	.byte	0x04, 0x1c
        /*00aa*/ 	.short	(.L_45 - .L_44)


	//   ....[0]....
.L_44:
        /*00ac*/ 	.word	0x00000050


	//   ....[1]....
        /*00b0*/ 	.word	0x000000a0


	//   ....[2]....
        /*00b4*/ 	.word	0x00001d00


	//   ....[3]....
        /*00b8*/ 	.word	0x00001fd0


	//   ....[4]....
        /*00bc*/ 	.word	0x00002000


	//   ....[5]....
        /*00c0*/ 	.word	0x00002040


	//----- nvinfo : EIATTR_MAX_THREADS
	.align		4
.L_45:
        /*00c4*/ 	.byte	0x04, 0x05
        /*00c6*/ 	.short	(.L_47 - .L_46)
.L_46:
        /*00c8*/ 	.word	0x00000100
        /*00cc*/ 	.word	0x00000001
        /*00d0*/ 	.word	0x00000001


	//----- nvinfo : EIATTR_CRS_STACK_SIZE
	.align		4
.L_47:
        /*00d4*/ 	.byte	0x04, 0x1e
        /*00d6*/ 	.short	(.L_49 - .L_48)
.L_48:
        /*00d8*/ 	.word	0x00000000


	//----- nvinfo : EIATTR_CBANK_PARAM_SIZE
	.align		4
.L_49:
        /*00dc*/ 	.byte	0x03, 0x19
        /*00de*/ 	.short	0x001c


	//----- nvinfo : EIATTR_PARAM_CBANK
	.align		4
        /*00e0*/ 	.byte	0x04, 0x0a
        /*00e2*/ 	.short	(.L_51 - .L_50)
	.align		4
.L_50:
        /*00e4*/ 	.word	index@(.nv.constant0._Z30A12_trsm_kernel_half_optimizedILi256EEvP6__halfiiiii)
        /*00e8*/ 	.short	0x0380
        /*00ea*/ 	.short	0x001c


	//----- nvinfo : EIATTR_SW_WAR
	.align		4
.L_51:
        /*00ec*/ 	.byte	0x04, 0x36
        /*00ee*/ 	.short	(.L_53 - .L_52)
.L_52:
        /*00f0*/ 	.word	0x00000008
.L_53:


//--------------------- .nv.info._Z30A12_trsm_kernel_half_optimizedILi128EEvP6__halfiiiii --------------------------
	.section	.nv.info._Z30A12_trsm_kernel_half_optimizedILi128EEvP6__halfiiiii,"",@"SHT_CUDA_INFO"
	.sectionflags	@""
	.align	4


	//----- nvinfo : EIATTR_CUDA_API_VERSION
	.align		4
        /*0000*/ 	.byte	0x04, 0x37
        /*0002*/ 	.short	(.L_55 - .L_54)
.L_54:
        /*0004*/ 	.word	0x00000082


	//----- nvinfo : EIATTR_KPARAM_INFO
	.align		4
.L_55:
        /*0008*/ 	.byte	0x04, 0x17
        /*000a*/ 	.short	(.L_57 - .L_56)
.L_56:
        /*000c*/ 	.word	0x00000000
        /*0010*/ 	.short	0x0005
        /*0012*/ 	.short	0x0018
        /*0014*/ 	.byte	0x00, 0xf0, 0x11, 0x00


	//----- nvinfo : EIATTR_KPARAM_INFO
	.align		4
.L_57:
        /*0018*/ 	.byte	0x04, 0x17
        /*001a*/ 	.short	(.L_59 - .L_58)
.L_58:
        /*001c*/ 	.word	0x00000000
        /*0020*/ 	.short	0x0004
        /*0022*/ 	.short	0x0014
        /*0024*/ 	.byte	0x00, 0xf0, 0x11, 0x00


	//----- nvinfo : EIATTR_KPARAM_INFO
	.align		4
.L_59:
        /*0028*/ 	.byte	0x04, 0x17
        /*002a*/ 	.short	(.L_61 - .L_60)
.L_60:
        /*002c*/ 	.word	0x00000000
        /*0030*/ 	.short	0x0003
        /*0032*/ 	.short	0x0010
        /*0034*/ 	.byte	0x00, 0xf0, 0x11, 0x00


	//----- nvinfo : EIATTR_KPARAM_INFO
	.align		4
.L_61:
        /*0038*/ 	.byte	0x04, 0x17
        /*003a*/ 	.short	(.L_63 - .L_62)
.L_62:
        /*003c*/ 	.word	0x00000000
        /*0040*/ 	.short	0x0002
        /*0042*/ 	.short	0x000c
        /*0044*/ 	.byte	0x00, 0xf0, 0x11, 0x00


	//----- nvinfo : EIATTR_KPARAM_INFO
	.align		4
.L_63:
        /*0048*/ 	.byte	0x04, 0x17
        /*004a*/ 	.short	(.L_65 - .L_64)
.L_64:
        /*004c*/ 	.word	0x00000000
        /*0050*/ 	.short	0x0001
        /*0052*/ 	.short	0x0008
        /*0054*/ 	.byte	0x00, 0xf0, 0x11, 0x00


	//----- nvinfo : EIATTR_KPARAM_INFO
	.align		4
.L_65:
        /*0058*/ 	.byte	0x04, 0x17
        /*005a*/ 	.short	(.L_67 - .L_66)
.L_66:
        /*005c*/ 	.word	0x00000000
        /*0060*/ 	.short	0x0000
        /*0062*/ 	.short	0x0000
        /*0064*/ 	.byte	0x00, 0xf5, 0x21, 0x00


	//----- nvinfo : EIATTR_SPARSE_MMA_MASK
	.align		4
.L_67:
        /*0068*/ 	.byte	0x03, 0x50
        /*006a*/ 	.short	0x0000


	//----- nvinfo : EIATTR_MAXREG_COUNT
	.align		4
        /*006c*/ 	.byte	0x03, 0x1b
        /*006e*/ 	.short	0x00ff


	//----- nvinfo : EIATTR_NUM_BARRIERS
	.align		4
        /*0070*/ 	.byte	0x02, 0x4c
        /*0072*/ 	.byte	0x01
	.zero		1


	//----- nvinfo : EIATTR_MERCURY_ISA_VERSION
	.align		4
        /*0074*/ 	.byte	0x03, 0x5f
        /*0076*/ 	.short	0x0101


	//----- nvinfo : EIATTR_COOP_GROUP_MASK_REGIDS
	.align		4
        /*0078*/ 	.byte	0x04, 0x29
        /*007a*/ 	.short	(.L_69 - .L_68)


	//   ....[0]....
.L_68:
        /*007c*/ 	.word	0xffffffff


	//   ....[1]....
        /*0080*/ 	.word	0xffffffff


	//----- nvinfo : EIATTR_COOP_GROUP_INSTR_OFFSETS
	.align		4
.L_69:
        /*0084*/ 	.byte	0x04, 0x28
        /*0086*/ 	.short	(.L_71 - .L_70)


	//   ....[0]....
.L_70:
        /*0088*/ 	.word	0x00000b00


	//   ....[1]....
        /*008c*/ 	.word	0x00000b10


	//----- nvinfo : EIATTR_VRC_CTA_INIT_COUNT
	.align		4
.L_71:
        /*0090*/ 	.byte	0x02, 0x4a
	.zero		1
	.zero		1


	//----- nvinfo : EIATTR_EXIT_INSTR_OFFSETS
	.align		4
        /*0094*/ 	.byte	0x04, 0x1c
        /*0096*/ 	.short	(.L_73 - .L_72)


	//   ....[0]....
.L_72:
        /*0098*/ 	.word	0x00000050


	//   ....[1]....
        /*009c*/ 	.word	0x000000b0


	//   ....[2]....
        /*00a0*/ 	.word	0x000011a0


	//----- nvinfo : EIATTR_MAX_THREADS
	.align		4
.L_73:
        /*00a4*/ 	.byte	0x04, 0x05
        /*00a6*/ 	.short	(.L_75 - .L_74)
.L_74:
        /*00a8*/ 	.word	0x00000100
        /*00ac*/ 	.word	0x00000001
        /*00b0*/ 	.word	0x00000001


	//----- nvinfo : EIATTR_CRS_STACK_SIZE
	.align		4
.L_75:
        /*00b4*/ 	.byte	0x04, 0x1e
        /*00b6*/ 	.short	(.L_77 - .L_76)
.L_76:
        /*00b8*/ 	.word	0x00000000


	//----- nvinfo : EIATTR_CBANK_PARAM_SIZE
	.align		4
.L_77:
        /*00bc*/ 	.byte	0x03, 0x19
        /*00be*/ 	.short	0x001c


	//----- nvinfo : EIATTR_PARAM_CBANK
	.align		4
        /*00c0*/ 	.byte	0x04, 0x0a
        /*00c2*/ 	.short	(.L_79 - .L_78)
	.align		4
.L_78:
        /*00c4*/ 	.word	index@(.nv.constant0._Z30A12_trsm_kernel_half_optimizedILi128EEvP6__halfiiiii)
        /*00c8*/ 	.short	0x0380
        /*00ca*/ 	.short	0x001c


	//----- nvinfo : EIATTR_SW_WAR
	.align		4
.L_79:
        /*00cc*/ 	.byte	0x04, 0x36
        /*00ce*/ 	.short	(.L_81 - .L_80)
.L_80:
        /*00d0*/ 	.word	0x00000008
.L_81:


//--------------------- .nv.info._Z30A12_trsm_kernel_half_optimizedILi64EEvP6__halfiiiii --------------------------
	.section	.nv.info._Z30A12_trsm_kernel_half_optimizedILi64EEvP6__halfiiiii,"",@"SHT_CUDA_INFO"
	.sectionflags	@""
	.align	4


	//----- nvinfo : EIATTR_CUDA_API_VERSION
	.align		4
        /*0000*/ 	.byte	0x04, 0x37
        /*0002*/ 	.short	(.L_83 - .L_82)
.L_82:
        /*0004*/ 	.word	0x00000082


	//----- nvinfo : EIATTR_KPARAM_INFO
	.align		4
.L_83:
        /*0008*/ 	.byte	0x04, 0x17
        /*000a*/ 	.short	(.L_85 - .L_84)
.L_84:
        /*000c*/ 	.word	0x00000000
        /*0010*/ 	.short	0x0005
        /*0012*/ 	.short	0x0018
        /*0014*/ 	.byte	0x00, 0xf0, 0x11, 0x00


	//----- nvinfo : EIATTR_KPARAM_INFO
	.align		4
.L_85:
        /*0018*/ 	.byte	0x04, 0x17
        /*001a*/ 	.short	(.L_87 - .L_86)
.L_86:
        /*001c*/ 	.word	0x00000000
        /*0020*/ 	.short	0x0004
        /*0022*/ 	.short	0x0014
        /*0024*/ 	.byte	0x00, 0xf0, 0x11, 0x00


	//----- nvinfo : EIATTR_KPARAM_INFO
	.align		4
.L_87:
        /*0028*/ 	.byte	0x04, 0x17
        /*002a*/ 	.short	(.L_89 - .L_88)
.L_88:
        /*002c*/ 	.word	0x00000000
        /*0030*/ 	.short	0x0003
        /*0032*/ 	.short	0x0010
        /*0034*/ 	.byte	0x00, 0xf0, 0x11, 0x00


	//----- nvinfo : EIATTR_KPARAM_INFO
	.align		4
.L_89:
        /*0038*/ 	.byte	0x04, 0x17
        /*003a*/ 	.short	(.L_91 - .L_90)
.L_90:
        /*003c*/ 	.word	0x00000000
        /*0040*/ 	.short	0x0002
        /*0042*/ 	.short	0x000c
        /*0044*/ 	.byte	0x00, 0xf0, 0x11, 0x00


	//----- nvinfo : EIATTR_KPARAM_INFO
	.align		4
.L_91:
        /*0048*/ 	.byte	0x04, 0x17
        /*004a*/ 	.short	(.L_93 - .L_92)
.L_92:
        /*004c*/ 	.word	0x00000000
        /*0050*/ 	.short	0x0001
        /*0052*/ 	.short	0x0008
        /*0054*/ 	.byte	0x00, 0xf0, 0x11, 0x00


	//----- nvinfo : EIATTR_KPARAM_INFO
	.align		4
.L_93:
        /*0058*/ 	.byte	0x04, 0x17
        /*005a*/ 	.short	(.L_95 - .L_94)
.L_94:
        /*005c*/ 	.word	0x00000000
        /*0060*/ 	.short	0x0000
        /*0062*/ 	.short	0x0000
        /*0064*/ 	.byte	0x00, 0xf5, 0x21, 0x00


	//----- nvinfo : EIATTR_SPARSE_MMA_MASK
	.align		4
.L_95:
        /*0068*/ 	.byte	0x03, 0x50
        /*006a*/ 	.short	0x0000


	//----- nvinfo : EIATTR_MAXREG_COUNT
	.align		4
        /*006c*/ 	.byte	0x03, 0x1b
        /*006e*/ 	.short	0x00ff


	//----- nvinfo : EIATTR_NUM_BARRIERS
	.align		4
        /*0070*/ 	.byte	0x02, 0x4c
        /*0072*/ 	.byte	0x01
	.zero		1


	//----- nvinfo : EIATTR_MERCURY_ISA_VERSION
	.align		4
        /*0074*/ 	.byte	0x03, 0x5f
        /*0076*/ 	.short	0x0101


	//----- nvinfo : EIATTR_COOP_GROUP_MASK_REGIDS
	.align		4
        /*0078*/ 	.byte	0x04, 0x29
        /*007a*/ 	.short	(.L_97 - .L_96)


	//   ....[0]....
.L_96:
        /*007c*/ 	.word	0xffffffff


	//   ....[1]....
        /*0080*/ 	.word	0xffffffff


	//----- nvinfo : EIATTR_COOP_GROUP_INSTR_OFFSETS
	.align		4
.L_97:
        /*0084*/ 	.byte	0x04, 0x28
        /*0086*/ 	.short	(.L_99 - .L_98)


	//   ....[0]....
.L_98:
        /*0088*/ 	.word	0x000009a0


	//   ....[1]....
        /*008c*/ 	.word	0x000009d0


	//----- nvinfo : EIATTR_VRC_CTA_INIT_COUNT
	.align		4
.L_99:
        /*0090*/ 	.byte	0x02, 0x4a
	.zero		1
	.zero		1


	//----- nvinfo : EIATTR_EXIT_INSTR_OFFSETS
	.align		4
        /*0094*/ 	.byte	0x04, 0x1c
        /*0096*/ 	.short	(.L_101 - .L_100)


	//   ....[0]....
.L_100:
        /*0098*/ 	.word	0x00000040


	//   ....[1]....
        /*009c*/ 	.word	0x00000090


	//   ....[2]....
        /*00a0*/ 	.word	0x00000f30


	//----- nvinfo : EIATTR_MAX_THREADS
	.align		4
.L_101:
        /*00a4*/ 	.byte	0x04, 0x05
        /*00a6*/ 	.short	(.L_103 - .L_102)
.L_102:
        /*00a8*/ 	.word	0x00000100
        /*00ac*/ 	.word	0x00000001
        /*00b0*/ 	.word	0x00000001


	//----- nvinfo : EIATTR_CRS_STACK_SIZE
	.align		4
.L_103:
        /*00b4*/ 	.byte	0x04, 0x1e
        /*00b6*/ 	.short	(.L_105 - .L_104)
.L_104:
        /*00b8*/ 	.word	0x00000000


	//----- nvinfo : EIATTR_CBANK_PARAM_SIZE
	.align		4
.L_105:
        /*00bc*/ 	.byte	0x03, 0x19
        /*00be*/ 	.short	0x001c


	//----- nvinfo : EIATTR_PARAM_CBANK
	.align		4
        /*00c0*/ 	.byte	0x04, 0x0a
        /*00c2*/ 	.short	(.L_107 - .L_106)
	.align		4
.L_106:
        /*00c4*/ 	.word	index@(.nv.constant0._Z30A12_trsm_kernel_half_optimizedILi64EEvP6__halfiiiii)
        /*00c8*/ 	.short	0x0380
        /*00ca*/ 	.short	0x001c


	//----- nvinfo : EIATTR_SW_WAR
	.align		4
.L_107:
        /*00cc*/ 	.byte	0x04, 0x36
        /*00ce*/ 	.short	(.L_109 - .L_108)
.L_108:
        /*00d0*/ 	.word	0x00000008
.L_109:


//--------------------- .nv.info._Z30A12_trsm_kernel_half_optimizedILi32EEvP6__halfiiiii --------------------------
	.section	.nv.info._Z30A12_trsm_kernel_half_optimizedILi32EEvP6__halfiiiii,"",@"SHT_CUDA_INFO"
	.sectionflags	@""
	.align	4


	//----- nvinfo : EIATTR_CUDA_API_VERSION
	.align		4
        /*0000*/ 	.byte	0x04, 0x37
        /*0002*/ 	.short	(.L_111 - .L_110)
.L_110:
        /*0004*/ 	.word	0x00000082


	//----- nvinfo : EIATTR_KPARAM_INFO
	.align		4
.L_111:
        /*0008*/ 	.byte	0x04, 0x17
        /*000a*/ 	.short	(.L_113 - .L_112)
.L_112:
        /*000c*/ 	.word	0x00000000
        /*0010*/ 	.short	0x0005
        /*0012*/ 	.short	0x0018
        /*0014*/ 	.byte	0x00, 0xf0, 0x11, 0x00


	//----- nvinfo : EIATTR_KPARAM_INFO
	.align		4
.L_113:
        /*0018*/ 	.byte	0x04, 0x17
        /*001a*/ 	.short	(.L_115 - .L_114)
.L_114:
        /*001c*/ 	.word	0x00000000
        /*0020*/ 	.short	0x0004
        /*0022*/ 	.short	0x0014
        /*0024*/ 	.byte	0x00, 0xf0, 0x11, 0x00


	//----- nvinfo : EIATTR_KPARAM_INFO
	.align		4
.L_115:
        /*0028*/ 	.byte	0x04, 0x17
        /*002a*/ 	.short	(.L_117 - .L_116)
.L_116:
        /*002c*/ 	.word	0x00000000
        /*0030*/ 	.short	0x0003
        /*0032*/ 	.short	0x0010
        /*0034*/ 	.byte	0x00, 0xf0, 0x11, 0x00


	//----- nvinfo : EIATTR_KPARAM_INFO
	.align		4
.L_117:
        /*0038*/ 	.byte	0x04, 0x17
        /*003a*/ 	.short	(.L_119 - .L_118)
.L_118:
        /*003c*/ 	.word	0x00000000
        /*0040*/ 	.short	0x0002
        /*0042*/ 	.short	0x000c
        /*0044*/ 	.byte	0x00, 0xf0, 0x11, 0x00


	//----- nvinfo : EIATTR_KPARAM_INFO
	.align		4
.L_119:
        /*0048*/ 	.byte	0x04, 0x17
        /*004a*/ 	.short	(.L_121 - .L_120)
.L_120:
        /*004c*/ 	.word	0x00000000
        /*0050*/ 	.short	0x0001
        /*0052*/ 	.short	0x0008
        /*0054*/ 	.byte	0x00, 0xf0, 0x11, 0x00


	//----- nvinfo : EIATTR_KPARAM_INFO
	.align		4
.L_121:
        /*0058*/ 	.byte	0x04, 0x17
        /*005a*/ 	.short	(.L_123 - .L_122)
.L_122:
        /*005c*/ 	.word	0x00000000
        /*0060*/ 	.short	0x0000
        /*0062*/ 	.short	0x0000
        /*0064*/ 	.byte	0x00, 0xf5, 0x21, 0x00


	//----- nvinfo : EIATTR_SPARSE_MMA_MASK
	.align		4
.L_123:
        /*0068*/ 	.byte	0x03, 0x50
        /*006a*/ 	.short	0x0000


	//----- nvinfo : EIATTR_MAXREG_COUNT
	.align		4
        /*006c*/ 	.byte	0x03, 0x1b
        /*006e*/ 	.short	0x00ff


	//----- nvinfo : EIATTR_NUM_BARRIERS
	.align		4
        /*0070*/ 	.byte	0x02, 0x4c
        /*0072*/ 	.byte	0x01
	.zero		1


	//----- nvinfo : EIATTR_MERCURY_ISA_VERSION
	.align		4
        /*0074*/ 	.byte	0x03, 0x5f
        /*0076*/ 	.short	0x0101


	//----- nvinfo : EIATTR_COOP_GROUP_MASK_REGIDS
	.align		4
        /*0078*/ 	.byte	0x04, 0x29
        /*007a*/ 	.short	(.L_125 - .L_124)


	//   ....[0]....
.L_124:
        /*007c*/ 	.word	0xffffffff


	//   ....[1]....
        /*0080*/ 	.word	0xffffffff


	//----- nvinfo : EIATTR_COOP_GROUP_INSTR_OFFSETS
	.align		4
.L_125:
        /*0084*/ 	.byte	0x04, 0x28
        /*0086*/ 	.short	(.L_127 - .L_126)


	//   ....[0]....
.L_126:
        /*0088*/ 	.word	0x00000960


	//   ....[1]....
        /*008c*/ 	.word	0x00000990


	//----- nvinfo : EIATTR_VRC_CTA_INIT_COUNT
	.align		4
.L_127:
        /*0090*/ 	.byte	0x02, 0x4a
	.zero		1
	.zero		1


	//----- nvinfo : EIATTR_EXIT_INSTR_OFFSETS
	.align		4
        /*0094*/ 	.byte	0x04, 0x1c
        /*0096*/ 	.short	(.L_129 - .L_128)


	//   ....[0]....
.L_128:
        /*0098*/ 	.word	0x00000040


	//   ....[1]....
        /*009c*/ 	.word	0x00000090


	//   ....[2]....
        /*00a0*/ 	.word	0x00000dc0


	//----- nvinfo : EIATTR_MAX_THREADS
	.align		4
.L_129:
        /*00a4*/ 	.byte	0x04, 0x05
        /*00a6*/ 	.short	(.L_131 - .L_130)
.L_130:
        /*00a8*/ 	.word	0x00000100
        /*00ac*/ 	.word	0x00000001
        /*00b0*/ 	.word	0x00000001


	//----- nvinfo : EIATTR_CRS_STACK_SIZE
	.align		4
.L_131:
        /*00b4*/ 	.byte	0x04, 0x1e
        /*00b6*/ 	.short	(.L_133 - .L_132)
.L_132:
        /*00b8*/ 	.word	0x00000000


	//----- nvinfo : EIATTR_CBANK_PARAM_SIZE
	.align		4
.L_133:
        /*00bc*/ 	.byte	0x03, 0x19
        /*00be*/ 	.short	0x001c


	//----- nvinfo : EIATTR_PARAM_CBANK
	.align		4
        /*00c0*/ 	.byte	0x04, 0x0a
        /*00c2*/ 	.short	(.L_135 - .L_134)
	.align		4
.L_134:
        /*00c4*/ 	.word	index@(.nv.constant0._Z30A12_trsm_kernel_half_optimizedILi32EEvP6__halfiiiii)
        /*00c8*/ 	.short	0x0380
        /*00ca*/ 	.short	0x001c


	//----- nvinfo : EIATTR_SW_WAR
	.align		4
.L_135:
        /*00cc*/ 	.byte	0x04, 0x36
        /*00ce*/ 	.short	(.L_137 - .L_136)
.L_136:
        /*00d0*/ 	.word	0x00000008
.L_137:


//--------------------- .nv.callgraph             --------------------------
	.section	.nv.callgraph,"",@"SHT_CUDA_CALLGRAPH"
	.align	4
	.sectionentsize	8
	.align		4
        /*0000*/ 	.word	0x00000000
	.align		4
        /*0004*/ 	.word	0xffffffff
	.align		4
        /*0008*/ 	.word	0x00000000
	.align		4
        /*000c*/ 	.word	0xfffffffe
	.align		4
        /*0010*/ 	.word	0x00000000
	.align		4
        /*0014*/ 	.word	0xfffffffd
	.align		4
        /*0018*/ 	.word	0x00000000
	.align		4
        /*001c*/ 	.word	0xfffffffc


//--------------------- .text._Z30A12_trsm_kernel_half_optimizedILi256EEvP6__halfiiiii --------------------------
	.section	.text._Z30A12_trsm_kernel_half_optimizedILi256EEvP6__halfiiiii,"ax",@progbits
	.align	128
        .global         _Z30A12_trsm_kernel_half_optimizedILi256EEvP6__halfiiiii
        .type           _Z30A12_trsm_kernel_half_optimizedILi256EEvP6__halfiiiii,@function
        .size           _Z30A12_trsm_kernel_half_optimizedILi256EEvP6__halfiiiii,(.L_x_108 - _Z30A12_trsm_kernel_half_optimizedILi256EEvP6__halfiiiii)
        .other          _Z30A12_trsm_kernel_half_optimizedILi256EEvP6__halfiiiii,@"STO_CUDA_ENTRY STV_DEFAULT"
_Z30A12_trsm_kernel_half_optimizedILi256EEvP6__halfiiiii:
.text._Z30A12_trsm_kernel_half_optimizedILi256EEvP6__halfiiiii:
[----:B------:R-:W-:Y:S01]  /*0000*/  LDC R1, c[0x0][0x37c] ;  /* 0x0000df00ff017b82 */ /* 0x000fe20000000800 */
[----:B------:R-:W1:Y:S02]  /*0010*/  LDCU UR4, c[0x0][0x398] ;  /* 0x00007300ff0477ac */ /* 0x000e640008000800 */
[----:B-1----:R-:W-:-:S04]  /*0020*/  IMAD.U32 R11, RZ, RZ, UR4 ;  /* 0x00000004ff0b7e24 */ /* 0x002fc8000f8e00ff */
[----:B------:R-:W-:-:S05]  /*0030*/  VIADD R0, R11, 0xfffffeff ;  /* 0xfffffeff0b007836 */ /* 0x000fca0000000000 */
[----:B------:R-:W-:-:S13]  /*0040*/  ISETP.GE.U32.AND P0, PT, R0, -0x100, PT ;  /* 0xffffff000000780c */ /* 0x000fda0003f06070 */
[----:B------:R-:W-:Y:S05]  /*0050*/  @!P0 EXIT ;  /* 0x000000000000894d */ /* 0x000fea0003800000 */
[----:B------:R-:W1:Y:S01]  /*0060*/  LDCU UR7, c[0x0][0x394] ;  /* 0x00007280ff0777ac */ /* 0x000e620008000800 */
[----:B------:R-:W2:Y:S01]  /*0070*/  LDCU UR10, c[0x0][0x38c] ;  /* 0x00007180ff0a77ac */ /* 0x000ea20008000800 */
[----:B-1----:R-:W-:-:S05]  /*0080*/  VIADD R5, R11, UR7 ;  /* 0x000000070b057c36 */ /* 0x002fca0008000000 */
[----:B--2---:R-:W-:-:S13]  /*0090*/  ISETP.GE.AND P0, PT, R5, UR10, PT ;  /* 0x0000000a05007c0c */ /* 0x004fda000bf06270 */
[----:B------:R-:W-:Y:S05]  /*00a0*/  @P0 EXIT ;  /* 0x000000000000094d */ /* 0x000fea0003800000 */
[----:B------:R-:W1:Y:S01]  /*00b0*/  S2R R6, SR_TID.X ;  /* 0x0000000000067919 */ /* 0x000e620000002100 */
[----:B------:R-:W2:Y:S01]  /*00c0*/  S2UR UR6, SR_CgaCtaId ;  /* 0x00000000000679c3 */ /* 0x000ea20000008800 */
[----:B------:R-:W3:Y:S01]  /*00d0*/  LDCU UR11, c[0x0][0x388] ;  /* 0x00007100ff0b77ac */ /* 0x000ee20008000800 */
[----:B------:R-:W-:Y:S01]  /*00e0*/  BSSY.RECONVERGENT B0, `(.L_x_0) ;  /* 0x0000023000007945 */ /* 0x000fe20003800200 */
[----:B------:R-:W4:Y:S01]  /*00f0*/  S2R R3, SR_CTAID.X ;  /* 0x0000000000037919 */ /* 0x000f220000002500 */
[----:B------:R-:W-:Y:S01]  /*0100*/  UMOV UR4, 0x400 ;  /* 0x0000040000047882 */ /* 0x000fe20000000000 */
[----:B------:R-:W1:Y:S01]  /*0110*/  LDCU.64 UR8, c[0x0][0x358] ;  /* 0x00006b00ff0877ac */ /* 0x000e620008000a00 */
[----:B------:R-:W-:-:S04]  /*0120*/  UIADD3 UR5, UPT, UPT, UR4, 0x2000, URZ ;  /* 0x0000200004057890 */ /* 0x000fc8000fffe0ff */
[----:B--2---:R-:W-:Y:S01]  /*0130*/  ULEA UR5, UR6, UR5, 0x18 ;  /* 0x0000000506057291 */ /* 0x004fe2000f8ec0ff */
[----:B-1----:R-:W-:Y:S01]  /*0140*/  SHF.R.U32.HI R0, RZ, 0x5, R6 ;  /* 0x00000005ff007819 */ /* 0x002fe20000011606 */
[C---:B------:R-:W-:Y:S01]  /*0150*/  IMAD.SHL.U32 R2, R6.reuse, 0x8, RZ ;  /* 0x0000000806027824 */ /* 0x040fe200078e00ff */
[----:B------:R-:W-:-:S03]  /*0160*/  LOP3.LUT R9, R6, 0x1f, RZ, 0xc0, !PT ;  /* 0x0000001f06097812 */ /* 0x000fc600078ec0ff */
[----:B----4-:R-:W-:Y:S01]  /*0170*/  IMAD R10, R3, 0x10, R0 ;  /* 0x00000010030a7824 */ /* 0x010fe200078e0200 */
[----:B------:R-:W-:Y:S01]  /*0180*/  LOP3.LUT R2, R2, 0xf8, RZ, 0xc0, !PT ;  /* 0x000000f802027812 */ /* 0x000fe200078ec0ff */
[----:B------:R-:W-:Y:S02]  /*0190*/  IMAD.SHL.U32 R3, R6, 0x10, RZ ;  /* 0x0000001006037824 */ /* 0x000fe400078e00ff */
[----:B------:R-:W-:Y:S02]  /*01a0*/  IMAD.IADD R10, R5, 0x1, R10 ;  /* 0x00000001050a7824 */ /* 0x000fe400078e020a */
[----:B------:R-:W-:Y:S01]  /*01b0*/  VIADD R4, R2, UR7 ;  /* 0x0000000702047c36 */ /* 0x000fe20008000000 */
[----:B------:R-:W-:Y:S01]  /*01c0*/  LOP3.LUT R3, R3, 0x1f0, RZ, 0xc0, !PT ;  /* 0x000001f003037812 */ /* 0x000fe200078ec0ff */
[----:B------:R-:W-:Y:S01]  /*01d0*/  IMAD.SHL.U32 R12, R0, 0x200, RZ ;  /* 0x00000200000c7824 */ /* 0x000fe200078e00ff */
[----:B------:R-:W-:Y:S02]  /*01e0*/  ISETP.GE.AND P1, PT, R10, UR10, PT ;  /* 0x0000000a0a007c0c */ /* 0x000fe4000bf26270 */
[----:B---3--:R-:W-:-:S02]  /*01f0*/  ISETP.GE.AND P0, PT, R4, UR11, PT ;  /* 0x0000000b04007c0c */ /* 0x008fc4000bf06270 */
[----:B------:R-:W-:Y:S02]  /*0200*/  IADD3 R3, PT, PT, R3, UR5, R12 ;  /* 0x0000000503037c10 */ /* 0x000fe4000fffe00c */
[----:B------:R-:W-:Y:S02]  /*0210*/  ISETP.LT.U32.AND P0, PT, R2, R11, !P0 ;  /* 0x0000000b0200720c */ /* 0x000fe40004701070 */
[----:B------:R-:W-:-:S05]  /*0220*/  SHF.R.S32.HI R5, RZ, 0x1f, R4 ;  /* 0x0000001fff057819 */ /* 0x000fca0000011404 */
[----:B------:R-:W-:Y:S06]  /*0230*/  @P1 BRA `(.L_x_1) ;  /* 0x0000000000341947 */ /* 0x000fec0003800000 */
[----:B------:R-:W-:Y:S04]  /*0240*/  BSSY.RECONVERGENT B1, `(.L_x_2) ;  /* 0x000000b000017945 */ /* 0x000fe80003800200 */
[----:B------:R-:W-:Y:S05]  /*0250*/  @!P0 BRA `(.L_x_3) ;  /* 0x0000000000248947 */ /* 0x000fea0003800000 */
[----:B------:R-:W1:Y:S01]  /*0260*/  LDCU UR5, c[0x0][0x390] ;  /* 0x00007200ff0577ac */ /* 0x000e620008000800 */
[----:B------:R-:W2:Y:S01]  /*0270*/  LDCU.64 UR12, c[0x0][0x380] ;  /* 0x00007000ff0c77ac */ /* 0x000ea20008000a00 */
[----:B-1----:R-:W-:-:S03]  /*0280*/  IMAD.WIDE R16, R10, UR5, R4 ;  /* 0x000000050a107c25 */ /* 0x002fc6000f8e0204 */
[----:B--2---:R-:W-:-:S04]  /*0290*/  LEA R14, P1, R16, UR12, 0x1 ;  /* 0x0000000c100e7c11 */ /* 0x004fc8000f8208ff */
[----:B------:R-:W-:-:S05]  /*02a0*/  LEA.HI.X R15, R16, UR13, R17, 0x1, P1 ;  /* 0x0000000d100f7c11 */ /* 0x000fca00088f0c11 */
[----:B------:R-:W-:Y:S01]  /*02b0*/  @!PT LDS RZ, [RZ] ;  /* 0x00000000fffff984 */ /* 0x000fe20000000800 */
[----:B------:R-:W-:Y:S01]  /*02c0*/  @!PT LDS RZ, [RZ] ;  /* 0x00000000fffff984 */ /* 0x000fe20000000800 */
[----:B------:R-:W-:Y:S01]  /*02d0*/  @!PT LDS RZ, [RZ] ;  /* 0x00000000fffff984 */ /* 0x000fe20000000800 */
[----:B------:R1:W-:Y:S04]  /*02e0*/  LDGSTS.E.BYPASS.128 [R3], desc[UR8][R14.64] ;  /* 0x000000000e037fae */ /* 0x0003e8000b981808 */
.L_x_3:
[----:B------:R-:W-:Y:S05]  /*02f0*/  BSYNC.RECONVERGENT B1 ;  /* 0x0000000000017941 */ /* 0x000fea0003800200 */
.L_x_2:
[----:B------:R-:W0:Y:S02]  /*0300*/  LDGDEPBAR ;  /* 0x00000000000079af */ /* 0x000e240000000000 */
.L_x_1:
[----:B------:R-:W-:Y:S05]  /*0310*/  BSYNC.RECONVERGENT B0 ;  /* 0x0000000000007941 */ /* 0x000fea0003800200 */
.L_x_0:
[----:B------:R-:W-:Y:S01]  /*0320*/  VIADD R8, R10, 0x8 ;  /* 0x000000080a087836 */ /* 0x000fe20000000000 */
[----:B------:R-:W-:Y:S04]  /*0330*/  BSSY.RECONVERGENT B0, `(.L_x_4) ;  /* 0x0000010000007945 */ /* 0x000fe80003800200 */
[----:B------:R-:W-:-:S13]  /*0340*/  ISETP.GE.AND P1, PT, R8, UR10, PT ;  /* 0x0000000a08007c0c */ /* 0x000fda000bf26270 */
[----:B------:R-:W-:Y:S05]  /*0350*/  @P1 BRA `(.L_x_5) ;  /* 0x0000000000341947 */ /* 0x000fea0003800000 */
[----:B------:R-:W-:Y:S04]  /*0360*/  BSSY.RECONVERGENT B1, `(.L_x_6) ;  /* 0x000000b000017945 */ /* 0x000fe80003800200 */
[----:B------:R-:W-:Y:S05]  /*0370*/  @!P0 BRA `(.L_x_7) ;  /* 0x0000000000248947 */ /* 0x000fea0003800000 */
[----:B------:R-:W2:Y:S01]  /*0380*/  LDCU UR5, c[0x0][0x390] ;  /* 0x00007200ff0577ac */ /* 0x000ea20008000800 */
[----:B------:R-:W1:Y:S01]  /*0390*/  LDCU.64 UR10, c[0x0][0x380] ;  /* 0x00007000ff0a77ac */ /* 0x000e620008000a00 */
[----:B--2---:R-:W-:-:S03]  /*03a0*/  IMAD.WIDE R4, R8, UR5, R4 ;  /* 0x0000000508047c25 */ /* 0x004fc6000f8e0204 */
[----:B-1----:R-:W-:-:S04]  /*03b0*/  LEA R14, P1, R4, UR10, 0x1 ;  /* 0x0000000a040e7c11 */ /* 0x002fc8000f8208ff */
[----:B------:R-:W-:-:S05]  /*03c0*/  LEA.HI.X R15, R4, UR11, R5, 0x1, P1 ;  /* 0x0000000b040f7c11 */ /* 0x000fca00088f0c05 */
[----:B------:R-:W-:Y:S01]  /*03d0*/  @!PT LDS RZ, [RZ] ;  /* 0x00000000fffff984 */ /* 0x000fe20000000800 */
[----:B------:R-:W-:Y:S01]  /*03e0*/  @!PT LDS RZ, [RZ] ;  /* 0x00000000fffff984 */ /* 0x000fe20000000800 */
[----:B------:R-:W-:Y:S01]  /*03f0*/  @!PT LDS RZ, [RZ] ;  /* 0x00000000fffff984 */ /* 0x000fe20000000800 */
[----:B------:R2:W-:Y:S04]  /*0400*/  LDGSTS.E.BYPASS.128 [R3+0x1000], desc[UR8][R14.64] ;  /* 0x010000000e037fae */ /* 0x0005e8000b981808 */
.L_x_7:
[----:B------:R-:W-:Y:S05]  /*0410*/  BSYNC.RECONVERGENT B1 ;  /* 0x0000000000017941 */ /* 0x000fea0003800200 */
.L_x_6:
[----:B------:R-:W0:Y:S02]  /*0420*/  LDGDEPBAR ;  /* 0x00000000000079af */ /* 0x000e240000000000 */
.L_x_5:
[----:B------:R-:W-:Y:S05]  /*0430*/  BSYNC.RECONVERGENT B0 ;  /* 0x0000000000007941 */ /* 0x000fea0003800200 */
.L_x_4:
[----:B-12---:R-:W-:Y:S01]  /*0440*/  LOP3.LUT R14, R0, 0x3, RZ, 0xc0, !PT ;  /* 0x00000003000e7812 */ /* 0x006fe200078ec0ff */
[----:B------:R-:W-:Y:S01]  /*0450*/  UIADD3 UR4, UPT, UPT, UR4, 0x4000, URZ ;  /* 0x0000400004047890 */ /* 0x000fe2000fffe0ff */
[----:B------:R-:W-:Y:S01]  /*0460*/  LOP3.LUT R0, R12, 0x600, RZ, 0xc0, !PT ;  /* 0x000006000c007812 */ /* 0x000fe200078ec0ff */
[----:B------:R-:W1:Y:S01]  /*0470*/  LDCU UR5, c[0x0][0x390] ;  /* 0x00007200ff0577ac */ /* 0x000e620008000800 */
[----:B------:R-:W-:Y:S01]  /*0480*/  ISETP.GE.U32.AND P1, PT, R14, R11, PT ;  /* 0x0000000b0e00720c */ /* 0x000fe20003f26070 */
[----:B------:R-:W-:Y:S01]  /*0490*/  BSSY.RECONVERGENT B0, `(.L_x_8) ;  /* 0x000001f000007945 */ /* 0x000fe20003800200 */
[----:B------:R-:W-:Y:S01]  /*04a0*/  ULEA UR4, UR6, UR4, 0x18 ;  /* 0x0000000406047291 */ /* 0x000fe2000f8ec0ff */
[----:B------:R-:W2:Y:S05]  /*04b0*/  LDCU.64 UR10, c[0x0][0x380] ;  /* 0x00007000ff0a77ac */ /* 0x000eaa0008000a00 */
[----:B------:R-:W-:-:S05]  /*04c0*/  VIADD R0, R0, UR4 ;  /* 0x0000000400007c36 */ /* 0x000fca0008000000 */
[----:B------:R-:W-:Y:S05]  /*04d0*/  @P1 BRA `(.L_x_9) ;  /* 0x0000000000681947 */ /* 0x000fea0003800000 */
[----:B------:R-:W3:Y:S01]  /*04e0*/  LDC R16, c[0x0][0x394] ;  /* 0x0000e500ff107b82 */ /* 0x000ee20000000800 */
[----:B------:R-:W-:Y:S01]  /*04f0*/  SHF.R.U32.HI R6, RZ, 0x7, R6 ;  /* 0x00000007ff067819 */ /* 0x000fe20000011606 */
[----:B------:R-:W-:-:S04]  /*0500*/  VIADD R13, R14, UR7 ;  /* 0x000000070e0d7c36 */ /* 0x000fc80008000000 */
[----:B------:R-:W-:Y:S02]  /*0510*/  IMAD R17, R6, 0x20, R9 ;  /* 0x0000002006117824 */ /* 0x000fe400078e0209 */
[----:B------:R-:W4:Y:S08]  /*0520*/  LDC R11, c[0x0][0x398] ;  /* 0x0000e600ff0b7b82 */ /* 0x000f300000000800 */
[----:B------:R-:W1:Y:S02]  /*0530*/  LDC.64 R4, c[0x0][0x388] ;  /* 0x0000e200ff047b82 */ /* 0x000e640000000a00 */
.L_x_13:
[----:B-1-3--:R-:W-:Y:S01]  /*0540*/  IMAD.IADD R6, R17, 0x1, R16 ;  /* 0x0000000111067824 */ /* 0x00afe200078e0210 */
[----:B------:R-:W-:Y:S04]  /*0550*/  BSSY.RECONVERGENT B1, `(.L_x_10) ;  /* 0x000000f000017945 */ /* 0x000fe80003800200 */
[----:B-1----:R-:W-:-:S04]  /*0560*/  ISETP.GE.AND P1, PT, R6, R4, PT ;  /* 0x000000040600720c */ /* 0x002fc80003f26270 */
[----:B----4-:R-:W-:-:S04]  /*0570*/  ISETP.GE.OR P1, PT, R17, R11, P1 ;  /* 0x0000000b1100720c */ /* 0x010fc80000f26670 */
[----:B------:R-:W-:-:S13]  /*0580*/  ISETP.GE.OR P1, PT, R13, R5, P1 ;  /* 0x000000050d00720c */ /* 0x000fda0000f26670 */
[----:B------:R-:W-:Y:S05]  /*0590*/  @P1 BRA `(.L_x_11) ;  /* 0x0000000000201947 */ /* 0x000fea0003800000 */
[----:B------:R-:W-:-:S03]  /*05a0*/  SHF.R.S32.HI R7, RZ, 0x1f, R6 ;  /* 0x0000001fff077819 */ /* 0x000fc60000011406 */
[----:B------:R-:W-:-:S03]  /*05b0*/  IMAD.WIDE R6, R13, UR5, R6 ;  /* 0x000000050d067c25 */ /* 0x000fc6000f8e0206 */
[----:B--2---:R-:W-:-:S04]  /*05c0*/  LEA R14, P1, R6, UR10, 0x1 ;  /* 0x0000000a060e7c11 */ /* 0x004fc8000f8208ff */
[----:B------:R-:W-:-:S05]  /*05d0*/  LEA.HI.X R15, R6, UR11, R7, 0x1, P1 ;  /* 0x0000000b060f7c11 */ /* 0x000fca00088f0c07 */
[----:B------:R-:W2:Y:S01]  /*05e0*/  LDG.E.U16.CONSTANT R14, desc[UR8][R14.64] ;  /* 0x000000080e0e7981 */ /* 0x000ea2000c1e9500 */
[----:B------:R-:W-:-:S05]  /*05f0*/  IMAD R7, R17, 0x2, R0 ;  /* 0x0000000211077824 */ /* 0x000fca00078e0200 */
[----:B--2---:R3:W-:Y:S01]  /*0600*/  STS.U16 [R7], R14 ;  /* 0x0000000e07007388 */ /* 0x0047e20000000400 */
[----:B------:R-:W-:Y:S05]  /*0610*/  BRA `(.L_x_12) ;  /* 0x0000000000087947 */ /* 0x000fea0003800000 */
.L_x_11:
[----:B------:R-:W-:-:S05]  /*0620*/  IMAD R6, R17, 0x2, R0 ;  /* 0x0000000211067824 */ /* 0x000fca00078e0200 */
[----:B------:R1:W-:Y:S02]  /*0630*/  STS.U16 [R6], RZ ;  /* 0x000000ff06007388 */ /* 0x0003e40000000400 */
.L_x_12:
[----:B--2---:R-:W-:Y:S05]  /*0640*/  BSYNC.RECONVERGENT B1 ;  /* 0x0000000000017941 */ /* 0x004fea0003800200 */
.L_x_10:
[C---:B------:R-:W-:Y:S01]  /*0650*/  ISETP.GE.U32.AND P1, PT, R17.reuse, 0xc0, PT ;  /* 0x000000c01100780c */ /* 0x040fe20003f26070 */
[----:B------:R-:W-:-:S12]  /*0660*/  VIADD R17, R17, 0x40 ;  /* 0x0000004011117836 */ /* 0x000fd80000000000 */
[----:B------:R-:W-:Y:S05]  /*0670*/  @!P1 BRA `(.L_x_13) ;  /* 0xfffffffc00b09947 */ /* 0x000fea000383ffff */
.L_x_9:
[----:B-12---:R-:W-:Y:S05]  /*0680*/  BSYNC.RECONVERGENT B0 ;  /* 0x0000000000007941 */ /* 0x006fea0003800200 */
.L_x_8:
[----:B------:R-:W-:-:S04]  /*0690*/  DEPBAR.LE SB0, 0x0 ;  /* 0x000080000000791a */ /* 0x000fc80000000000 */
[----:B------:R-:W-:Y:S01]  /*06a0*/  BAR.SYNC.DEFER_BLOCKING 0x0 ;  /* 0x0000000000007b1d */ /* 0x000fe20000010000 */
[C---:B------:R-:W-:Y:S01]  /*06b0*/  ISETP.GE.U32.AND P4, PT, R2.reuse, R11, PT ;  /* 0x0000000b0200720c */ /* 0x040fe20003f86070 */
[C---:B---3--:R-:W-:Y:S02]  /*06c0*/  VIADD R14, R2.reuse, 0x2 ;  /* 0x00000002020e7836 */ /* 0x048fe40000000000 */
[----:B------:R-:W-:-:S04]  /*06d0*/  VIADD R16, R2, 0x3 ;  /* 0x0000000302107836 */ /* 0x000fc80000000000 */
[----:B------:R-:W1:Y:S01]  /*06e0*/  S2UR UR5, SR_CgaCtaId ;  /* 0x00000000000579c3 */ /* 0x000e620000008800 */
[-C--:B------:R-:W-:Y:S01]  /*06f0*/  ISETP.GE.AND P5, PT, R14, R11.reuse, PT ;  /* 0x0000000b0e00720c */ /* 0x080fe20003fa6270 */
[----:B------:R-:W-:Y:S01]  /*0700*/  VIADD R20, R2, 0x1 ;  /* 0x0000000102147836 */ /* 0x000fe20000000000 */
[-C--:B------:R-:W-:Y:S01]  /*0710*/  ISETP.GE.AND P1, PT, R16, R11.reuse, PT ;  /* 0x0000000b1000720c */ /* 0x080fe20003f26270 */
[C---:B------:R-:W-:Y:S01]  /*0720*/  VIADD R16, R2.reuse, 0x4 ;  /* 0x0000000402107836 */ /* 0x040fe20000000000 */
[----:B------:R-:W-:Y:S01]  /*0730*/  UMOV UR4, 0x400 ;  /* 0x0000040000047882 */ /* 0x000fe20000000000 */
[----:B------:R-:W-:Y:S01]  /*0740*/  VIADD R18, R2, 0x5 ;  /* 0x0000000502127836 */ /* 0x000fe20000000000 */
[-C--:B------:R-:W-:Y:S01]  /*0750*/  ISETP.GE.AND P6, PT, R20, R11.reuse, PT ;  /* 0x0000000b1400720c */ /* 0x080fe20003fc6270 */
[----:B------:R-:W-:Y:S01]  /*0760*/  VIADD R22, R2, 0x6 ;  /* 0x0000000602167836 */ /* 0x000fe20000000000 */
[-C--:B------:R-:W-:Y:S01]  /*0770*/  ISETP.GE.AND P2, PT, R16, R11.reuse, PT ;  /* 0x0000000b1000720c */ /* 0x080fe20003f46270 */
[----:B------:R-:W-:Y:S01]  /*0780*/  BSSY.RECONVERGENT B1, `(.L_x_14) ;  /* 0x0000103000017945 */ /* 0x000fe20003800200 */
[----:B------:R-:W-:Y:S01]  /*0790*/  ISETP.GE.AND P3, PT, R18, R11, PT ;  /* 0x0000000b1200720c */ /* 0x000fe20003f66270 */
[----:B------:R-:W2:Y:S04]  /*07a0*/  LDS.128 R4, [R3] ;  /* 0x0000000003047984 */ /* 0x000ea80000000c00 */
[----:B------:R-:W3:Y:S01]  /*07b0*/  @!P4 LDS.U16 R19, [R3] ;  /* 0x000000000313c984 */ /* 0x000ee20000000400 */
[----:B-1----:R-:W-:-:S03]  /*07c0*/  ULEA UR4, UR5, UR4, 0x18 ;  /* 0x0000000405047291 */ /* 0x002fc6000f8ec0ff */
[----:B------:R-:W1:Y:S03]  /*07d0*/  LDS.U16 R13, [R3+0x2] ;  /* 0x00000200030d7984 */ /* 0x000e660000000400 */
[----:B------:R-:W-:Y:S01]  /*07e0*/  VIADD R12, R12, UR4 ;  /* 0x000000040c0c7c36 */ /* 0x000fe20008000000 */
[C---:B--2---:R-:W-:Y:S02]  /*07f0*/  PRMT R15, R6.reuse, 0x7610, R15 ;  /* 0x00007610060f7816 */ /* 0x044fe4000000000f */
[----:B------:R-:W-:Y:S01]  /*0800*/  PRMT R16, R6, 0x7632, R16 ;  /* 0x0000763206107816 */ /* 0x000fe20000000010 */
[----:B------:R-:W-:Y:S01]  /*0810*/  VIADD R6, R2, 0x7 ;  /* 0x0000000702067836 */ /* 0x000fe20000000000 */
[----:B------:R-:W-:Y:S02]  /*0820*/  PRMT R4, R5, 0x7610, R4 ;  /* 0x0000761005047816 */ /* 0x000fe40000000004 */
[----:B------:R-:W-:-:S02]  /*0830*/  @P4 PRMT R19, RZ, 0x7610, R19 ;  /* 0x00007610ff134816 */ /* 0x000fc40000000013 */
[----:B------:R-:W-:Y:S02]  /*0840*/  @P5 PRMT R4, RZ, 0x7610, R4 ;  /* 0x00007610ff045816 */ /* 0x000fe40000000004 */
[-C--:B------:R-:W-:Y:S01]  /*0850*/  ISETP.GE.AND P4, PT, R22, R11.reuse, PT ;  /* 0x0000000b1600720c */ /* 0x080fe20003f86270 */
[----:B------:R-:W-:Y:S01]  /*0860*/  IMAD R22, R2, 0x2, R12 ;  /* 0x0000000202167824 */ /* 0x000fe200078e020c */
[----:B------:R-:W-:Y:S02]  /*0870*/  ISETP.GE.AND P5, PT, R6, R11, PT ;  /* 0x0000000b0600720c */ /* 0x000fe40003fa6270 */
[----:B------:R-:W-:Y:S02]  /*0880*/  PRMT R5, R5, 0x7632, R5 ;  /* 0x0000763205057816 */ /* 0x000fe40000000005 */
[C---:B------:R-:W-:Y:S01]  /*0890*/  PRMT R17, R7.reuse, 0x7610, R17 ;  /* 0x0000761007117816 */ /* 0x040fe20000000011 */
[----:B---3--:R2:W-:Y:S01]  /*08a0*/  STS.U16 [R22], R19 ;  /* 0x0000001316007388 */ /* 0x0085e20000000400 */
[----:B------:R-:W-:-:S02]  /*08b0*/  PRMT R18, R7, 0x7632, R18 ;  /* 0x0000763207127816 */ /* 0x000fc40000000012 */
[----:B-1----:R-:W-:Y:S01]  /*08c0*/  @P6 PRMT R13, RZ, 0x7610, R13 ;  /* 0x00007610ff0d6816 */ /* 0x002fe2000000000d */
[----:B------:R-:W-:Y:S01]  /*08d0*/  STS.U16 [R22+0x4], R4 ;  /* 0x0000040416007388 */ /* 0x000fe20000000400 */
[----:B------:R-:W-:Y:S02]  /*08e0*/  @P1 PRMT R5, RZ, 0x7610, R5 ;  /* 0x00007610ff051816 */ /* 0x000fe40000000005 */
[----:B------:R-:W-:Y:S01]  /*08f0*/  @P2 PRMT R15, RZ, 0x7610, R15 ;  /* 0x00007610ff0f2816 */ /* 0x000fe2000000000f */
[----:B------:R-:W-:Y:S01]  /*0900*/  STS.U16 [R22+0x2], R13 ;  /* 0x0000020d16007388 */ /* 0x000fe20000000400 */
[----:B------:R-:W-:Y:S02]  /*0910*/  @P3 PRMT R16, RZ, 0x7610, R16 ;  /* 0x00007610ff103816 */ /* 0x000fe40000000010 */
[----:B------:R-:W-:Y:S01]  /*0920*/  @P4 PRMT R17, RZ, 0x7610, R17 ;  /* 0x00007610ff114816 */ /* 0x000fe20000000011 */
[----:B------:R-:W-:Y:S01]  /*0930*/  STS.U16 [R22+0x6], R5 ;  /* 0x0000060516007388 */ /* 0x000fe20000000400 */
[----:B------:R-:W-:-:S02]  /*0940*/  @P5 PRMT R18, RZ, 0x7610, R18 ;  /* 0x00007610ff125816 */ /* 0x000fc40000000012 */
[----:B------:R-:W-:Y:S01]  /*0950*/  ISETP.GE.U32.AND P6, PT, R2, R11, PT ;  /* 0x0000000b0200720c */ /* 0x000fe20003fc6070 */
[----:B------:R-:W-:Y:S04]  /*0960*/  STS.U16 [R22+0x8], R15 ;  /* 0x0000080f16007388 */ /* 0x000fe80000000400 */
[----:B------:R1:W-:Y:S04]  /*0970*/  STS.U16 [R22+0xa], R16 ;  /* 0x00000a1016007388 */ /* 0x0003e80000000400 */
[----:B------:R-:W-:Y:S04]  /*0980*/  STS.U16 [R22+0xc], R17 ;  /* 0x00000c1116007388 */ /* 0x000fe80000000400 */
[----:B------:R3:W-:Y:S01]  /*0990*/  STS.U16 [R22+0xe], R18 ;  /* 0x00000e1216007388 */ /* 0x0007e20000000400 */
[----:B--2---:R-:W-:Y:S01]  /*09a0*/  @P6 PRMT R19, RZ, 0x7610, R19 ;  /* 0x00007610ff136816 */ /* 0x004fe20000000013 */
[----:B-1----:R-:W-:-:S02]  /*09b0*/  IMAD R16, R9, -0xe, R22 ;  /* 0xfffffff209107824 */ /* 0x002fc400078e0216 */
[----:B------:R-:W1:Y:S04]  /*09c0*/  LDS.U16 R13, [R3+0x1002] ;  /* 0x00100200030d7984 */ /* 0x000e680000000400 */
[----:B------:R-:W2:Y:S01]  /*09d0*/  LDS.128 R4, [R3+0x1000] ;  /* 0x0010000003047984 */ /* 0x000ea20000000c00 */
[----:B---3--:R-:W-:-:S03]  /*09e0*/  LOP3.LUT R18, R9, 0xe0, RZ, 0xfc, !PT ;  /* 0x000000e009127812 */ /* 0x008fc600078efcff */
[----:B------:R-:W3:Y:S01]  /*09f0*/  @!P6 LDS.U16 R19, [R3+0x1000] ;  /* 0x001000000313e984 */ /* 0x000ee20000000400 */
[----:B------:R-:W-:Y:S02]  /*0a00*/  ISETP.GE.AND P6, PT, R20, R11, PT ;  /* 0x0000000b1400720c */ /* 0x000fe40003fc6270 */
[----:B------:R-:W-:-:S11]  /*0a10*/  LOP3.LUT R20, R9, 0xc0, RZ, 0xfc, !PT ;  /* 0x000000c009147812 */ /* 0x000fd600078efcff */
[----:B-1----:R-:W-:Y:S02]  /*0a20*/  @P6 PRMT R13, RZ, 0x7610, R13 ;  /* 0x00007610ff0d6816 */ /* 0x002fe4000000000d */
[----:B------:R-:W-:Y:S02]  /*0a30*/  ISETP.GE.AND P6, PT, R14, R11, PT ;  /* 0x0000000b0e00720c */ /* 0x000fe40003fc6270 */
[C---:B--2---:R-:W-:Y:S01]  /*0a40*/  PRMT R2, R5.reuse, 0x7610, R2 ;  /* 0x0000761005027816 */ /* 0x044fe20000000002 */
[----:B------:R-:W-:Y:S01]  /*0a50*/  STS.U16 [R22+0x1002], R13 ;  /* 0x0010020d16007388 */ /* 0x000fe20000000400 */
[C---:B------:R-:W-:Y:S02]  /*0a60*/  PRMT R4, R6.reuse, 0x7610, R4 ;  /* 0x0000761006047816 */ /* 0x040fe40000000004 */
[----:B------:R-:W-:Y:S01]  /*0a70*/  PRMT R5, R5, 0x7632, R5 ;  /* 0x0000763205057816 */ /* 0x000fe20000000005 */
[----:B---3--:R-:W-:Y:S01]  /*0a80*/  STS.U16 [R22+0x1000], R19 ;  /* 0x0010001316007388 */ /* 0x008fe20000000400 */
[----:B------:R-:W-:-:S02]  /*0a90*/  PRMT R6, R6, 0x7632, R6 ;  /* 0x0000763206067816 */ /* 0x000fc40000000006 */
[----:B------:R-:W-:Y:S02]  /*0aa0*/  PRMT R14, R7, 0x7632, R14 ;  /* 0x00007632070e7816 */ /* 0x000fe4000000000e */
[----:B------:R-:W-:Y:S02]  /*0ab0*/  @P1 PRMT R5, RZ, 0x7610, R5 ;  /* 0x00007610ff051816 */ /* 0x000fe40000000005 */
[----:B------:R-:W-:Y:S02]  /*0ac0*/  @P6 PRMT R2, RZ, 0x7610, R2 ;  /* 0x00007610ff026816 */ /* 0x000fe40000000002 */
[----:B------:R-:W-:Y:S01]  /*0ad0*/  @P2 PRMT R4, RZ, 0x7610, R4 ;  /* 0x00007610ff042816 */ /* 0x000fe20000000004 */
[----:B------:R-:W-:Y:S01]  /*0ae0*/  STS.U16 [R22+0x1006], R5 ;  /* 0x0010060516007388 */ /* 0x000fe20000000400 */
[----:B------:R-:W-:Y:S02]  /*0af0*/  @P3 PRMT R6, RZ, 0x7610, R6 ;  /* 0x00007610ff063816 */ /* 0x000fe40000000006 */
[----:B------:R-:W-:Y:S01]  /*0b00*/  @P4 PRMT R7, RZ, 0x7610, R7 ;  /* 0x00007610ff074816 */ /* 0x000fe20000000007 */
[----:B------:R-:W-:Y:S01]  /*0b10*/  STS.U16 [R22+0x1004], R2 ;  /* 0x0010040216007388 */ /* 0x000fe20000000400 */
[----:B------:R-:W-:-:S02]  /*0b20*/  @P5 PRMT R14, RZ, 0x7610, R14 ;  /* 0x00007610ff0e5816 */ /* 0x000fc4000000000e */
[-C--:B------:R-:W-:Y:S01]  /*0b30*/  ISETP.GE.AND P6, PT, R20, R11.reuse, PT ;  /* 0x0000000b1400720c */ /* 0x080fe20003fc6270 */
[----:B------:R-:W-:Y:S01]  /*0b40*/  STS.U16 [R22+0x1008], R4 ;  /* 0x0010080416007388 */ /* 0x000fe20000000400 */
[----:B------:R-:W-:Y:S02]  /*0b50*/  ISETP.GE.AND P1, PT, R18, R11, PT ;  /* 0x0000000b1200720c */ /* 0x000fe40003f26270 */
[----:B------:R-:W-:Y:S01]  /*0b60*/  ISETP.GE.AND P2, PT, R11, 0x1, PT ;  /* 0x000000010b00780c */ /* 0x000fe20003f46270 */
[----:B------:R-:W-:Y:S04]  /*0b70*/  STS.U16 [R22+0x100a], R6 ;  /* 0x00100a0616007388 */ /* 0x000fe80000000400 */
[----:B------:R-:W-:Y:S04]  /*0b80*/  STS.U16 [R22+0x100c], R7 ;  /* 0x00100c0716007388 */ /* 0x000fe80000000400 */
[----:B------:R-:W-:Y:S01]  /*0b90*/  STS.U16 [R22+0x100e], R14 ;  /* 0x00100e0e16007388 */ /* 0x000fe20000000400 */
[----:B------:R-:W-:Y:S06]  /*0ba0*/  BAR.SYNC.DEFER_BLOCKING 0x0 ;  /* 0x0000000000007b1d */ /* 0x000fec0000010000 */
[----:B------:R-:W-:Y:S04]  /*0bb0*/  @!P6 LDS.U16 R15, [R16+0x180] ;  /* 0x00018000100fe984 */ /* 0x000fe80000000400 */
[----:B------:R-:W1:Y:S04]  /*0bc0*/  @!P6 LDS.U16 R2, [R16+0x1180] ;  /* 0x001180001002e984 */ /* 0x000e680000000400 */
[----:B------:R-:W-:Y:S04]  /*0bd0*/  @!P1 LDS.U16 R13, [R16+0x1c0] ;  /* 0x0001c000100d9984 */ /* 0x000fe80000000400 */
[----:B------:R-:W2:Y:S01]  /*0be0*/  @!P1 LDS.U16 R24, [R16+0x11c0] ;  /* 0x0011c00010189984 */ /* 0x000ea20000000400 */
[----:B-1----:R-:W-:Y:S01]  /*0bf0*/  @!P6 PRMT R15, R15, 0x5410, R2 ;  /* 0x000054100f0fe816 */ /* 0x002fe20000000002 */
[----:B------:R-:W-:Y:S01]  /*0c00*/  @P6 IMAD.MOV.U32 R15, RZ, RZ, RZ ;  /* 0x000000ffff0f6224 */ /* 0x000fe200078e00ff */
[----:B--2---:R-:W-:Y:S01]  /*0c10*/  @!P1 PRMT R13, R13, 0x5410, R24 ;  /* 0x000054100d0d9816 */ /* 0x004fe20000000018 */
[----:B------:R-:W-:Y:S01]  /*0c20*/  @P1 IMAD.MOV.U32 R13, RZ, RZ, RZ ;  /* 0x000000ffff0d1224 */ /* 0x000fe200078e00ff */
[----:B------:R-:W-:Y:S06]  /*0c30*/  @!P2 BRA `(.L_x_15) ;  /* 0x0000000800dca947 */ /* 0x000fec0003800000 */
[----:B------:R-:W-:-:S07]  /*0c40*/  IMAD.MOV.U32 R14, RZ, RZ, RZ ;  /* 0x000000ffff0e7224 */ /* 0x000fce00078e00ff */
.L_x_31:
[----:B------:R-:W-:Y:S01]  /*0c50*/  BSSY.RECONVERGENT B0, `(.L_x_16) ;  /* 0x0000089000007945 */ /* 0x000fe20003800200 */
[----:B-12---:R-:W-:-:S07]  /*0c60*/  IMAD.MOV.U32 R21, RZ, RZ, RZ ;  /* 0x000000ffff157224 */ /* 0x006fce00078e00ff */
.L_x_24:
[----:B------:R-:W1:Y:S01]  /*0c70*/  S2UR UR5, SR_CgaCtaId ;  /* 0x00000000000579c3 */ /* 0x000e620000008800 */
[----:B--2---:R-:W2:Y:S01]  /*0c80*/  LDCU UR6, c[0x0][0x398] ;  /* 0x00007300ff0677ac */ /* 0x004ea20008000800 */
[----:B------:R-:W-:Y:S01]  /*0c90*/  LOP3.LUT R2, R9, 0x80, RZ, 0xfc, !PT ;  /* 0x0000008009027812 */ /* 0x000fe200078efcff */
[----:B------:R-:W-:Y:S01]  /*0ca0*/  IMAD.IADD R3, R21, 0x1, R14 ;  /* 0x0000000115037824 */ /* 0x000fe200078e020e */
[----:B------:R-:W-:Y:S01]  /*0cb0*/  LOP3.LUT R4, R9, 0xa0, RZ, 0xfc, !PT ;  /* 0x000000a009047812 */ /* 0x000fe200078efcff */
[----:B------:R-:W-:Y:S01]  /*0cc0*/  UMOV UR4, 0x400 ;  /* 0x0000040000047882 */ /* 0x000fe20000000000 */
[----:B------:R-:W-:Y:S01]  /*0cd0*/  BSSY.RECONVERGENT B2, `(.L_x_17) ;  /* 0x000001c000027945 */ /* 0x000fe20003800200 */
[----:B------:R-:W-:Y:S01]  /*0ce0*/  UIADD3 UR4, UPT, UPT, UR4, 0x4000, URZ ;  /* 0x0000400004047890 */ /* 0x000fe2000fffe0ff */
[C---:B------:R-:W-:Y:S01]  /*0cf0*/  ISETP.GE.U32.AND P1, PT, R3.reuse, 0x100, PT ;  /* 0x000001000300780c */ /* 0x040fe20003f26070 */
[----:B------:R-:W-:Y:S01]  /*0d00*/  IMAD.MOV.U32 R7, RZ, RZ, RZ ;  /* 0x000000ffff077224 */ /* 0x000fe200078e00ff */
[----:B------:R-:W-:-:S04]  /*0d10*/  LOP3.LUT R26, R3, 0x1f, RZ, 0xc0, !PT ;  /* 0x0000001f031a7812 */ /* 0x000fc800078ec0ff */
[----:B------:R-:W-:Y:S01]  /*0d20*/  ISETP.EQ.AND P1, PT, R9, R26, !P1 ;  /* 0x0000001a0900720c */ /* 0x000fe20004f22270 */
[----:B--2---:R-:W-:Y:S01]  /*0d30*/  IMAD.U32 R11, RZ, RZ, UR6 ;  /* 0x00000006ff0b7e24 */ /* 0x004fe2000f8e00ff */
[----:B-1----:R-:W-:-:S04]  /*0d40*/  ULEA UR4, UR5, UR4, 0x18 ;  /* 0x0000000405047291 */ /* 0x002fc8000f8ec0ff */
[-C--:B------:R-:W-:Y:S02]  /*0d50*/  ISETP.GE.AND P2, PT, R2, R11.reuse, PT ;  /* 0x0000000b0200720c */ /* 0x080fe40003f46270 */
[-C--:B------:R-:W-:Y:S02]  /*0d60*/  ISETP.GE.AND P3, PT, R4, R11.reuse, PT ;  /* 0x0000000b0400720c */ /* 0x080fe40003f66270 */
[-C--:B------:R-:W-:Y:S02]  /*0d70*/  ISETP.GE.AND P4, PT, R20, R11.reuse, PT ;  /* 0x0000000b1400720c */ /* 0x080fe40003f86270 */
[----:B------:R-:W-:Y:S02]  /*0d80*/  ISETP.GE.AND P5, PT, R18, R11, PT ;  /* 0x0000000b1200720c */ /* 0x000fe40003fa6270 */
[----:B------:R-:W-:-:S05]  /*0d90*/  LEA R2, R21, UR4, 0x9 ;  /* 0x0000000415027c11 */ /* 0x000fca000f8e48ff */
[----:B------:R-:W-:-:S05]  /*0da0*/  IMAD R2, R9, 0x2, R2 ;  /* 0x0000000209027824 */ /* 0x000fca00078e0202 */
[----:B------:R1:W2:Y:S04]  /*0db0*/  @!P2 LDS.U16 R6, [R2+0x100] ;  /* 0x000100000206a984 */ /* 0x0002a80000000400 */
[----:B------:R1:W3:Y:S04]  /*0dc0*/  @!P3 LDS.U16 R4, [R2+0x140] ;  /* 0x000140000204b984 */ /* 0x0002e80000000400 */
[----:B------:R1:W4:Y:S04]  /*0dd0*/  @!P4 LDS.U16 R22, [R2+0x180] ;  /* 0x000180000216c984 */ /* 0x0003280000000400 */
[----:B------:R1:W1:Y:S01]  /*0de0*/  @!P5 LDS.U16 R23, [R2+0x1c0] ;  /* 0x0001c0000217d984 */ /* 0x0002620000000400 */
[----:B------:R-:W-:Y:S05]  /*0df0*/  @!P1 BRA `(.L_x_18) ;  /* 0x0000000000249947 */ /* 0x000fea0003800000 */
[----:B------:R-:W-:Y:S01]  /*0e00*/  ISETP.NE.AND P6, PT, R3, R20, PT ;  /* 0x000000140300720c */ /* 0x000fe20003fc5270 */
[----:B------:R-:W-:-:S12]  /*0e10*/  IMAD.MOV.U32 R7, RZ, RZ, R15 ;  /* 0x000000ffff077224 */ /* 0x000fd800078e000f */
[----:B------:R-:W-:Y:S05]  /*0e20*/  @!P6 BRA `(.L_x_18) ;  /* 0x000000000018e947 */ /* 0x000fea0003800000 */
[----:B------:R-:W-:Y:S01]  /*0e30*/  ISETP.NE.AND P6, PT, R3, R18, PT ;  /* 0x000000120300720c */ /* 0x000fe20003fc5270 */
[----:B------:R-:W-:-:S12]  /*0e40*/  IMAD.MOV.U32 R7, RZ, RZ, R13 ;  /* 0x000000ffff077224 */ /* 0x000fd800078e000d */
[----:B------:R-:W-:-:S05]  /*0e50*/  @P6 IMAD R5, R3, 0x2, R12 ;  /* 0x0000000203056824 */ /* 0x000fca00078e020c */
[----:B------:R-:W-:Y:S04]  /*0e60*/  @P6 LDS.U16 R17, [R5] ;  /* 0x0000000005116984 */ /* 0x000fe80000000400 */
[----:B------:R-:W5:Y:S02]  /*0e70*/  @P6 LDS.U16 R24, [R5+0x1000] ;  /* 0x0010000005186984 */ /* 0x000f640000000400 */
[----:B-----5:R-:W-:-:S07]  /*0e80*/  @P6 PRMT R7, R17, 0x5410, R24 ;  /* 0x0000541011076816 */ /* 0x020fce0000000018 */
.L_x_18:
[----:B------:R-:W-:Y:S05]  /*0e90*/  BSYNC.RECONVERGENT B2 ;  /* 0x0000000000027941 */ /* 0x000fea0003800200 */
.L_x_17:
[----:B------:R-:W-:Y:S01]  /*0ea0*/  PRMT R5, R7, 0x5410, R7 ;  /* 0x0000541007057816 */ /* 0x000fe20000000007 */
[----:B------:R-:W-:Y:S01]  /*0eb0*/  IMAD.IADD R17, R3, 0x1, -R9 ;  /* 0x0000000103117824 */ /* 0x000fe200078e0a09 */
[----:B------:R-:W-:Y:S01]  /*0ec0*/  PRMT R7, R7, 0x7632, R7 ;  /* 0x0000763207077816 */ /* 0x000fe20000000007 */
[----:B------:R-:W-:Y:S01]  /*0ed0*/  BSSY.RECONVERGENT B2, `(.L_x_19) ;  /* 0x000002e000027945 */ /* 0x000fe20003800200 */
[----:B------:R-:W-:Y:S02]  /*0ee0*/  ISETP.GE.U32.AND P6, PT, R3, R9, PT ;  /* 0x000000090300720c */ /* 0x000fe40003fc6070 */
[----:B------:R-:W-:Y:S01]  /*0ef0*/  LEA.HI R17, R17, 0x1, RZ, 0x1b ;  /* 0x0000000111117811 */ /* 0x000fe200078fd8ff */
[----:B------:R-:W-:Y:S01]  /*0f00*/  SHFL.IDX PT, R5, R5, R26, 0x1f ;  /* 0x00001f1a05057589 */ /* 0x000fe200000e0000 */
[----:B---34-:R-:W-:Y:S02]  /*0f10*/  @!P3 PRMT R22, R22, 0x5410, R4 ;  /* 0x000054101616b816 */ /* 0x018fe40000000004 */
[----:B------:R-:W-:Y:S01]  /*0f20*/  SEL R4, R17, RZ, P6 ;  /* 0x000000ff11047207 */ /* 0x000fe20003000000 */
[----:B------:R-:W3:Y:S01]  /*0f30*/  SHFL.IDX PT, R7, R7, R26, 0x1f ;  /* 0x00001f1a07077589 */ /* 0x000ee200000e0000 */
[----:B--2---:R-:W-:-:S02]  /*0f40*/  @!P2 PRMT R6, R6, 0x5410, R6 ;  /* 0x000054100606a816 */ /* 0x004fc40000000006 */
[----:B------:R-:W-:Y:S02]  /*0f50*/  ISETP.GT.U32.AND P6, PT, R4, 0x3, PT ;  /* 0x000000030400780c */ /* 0x000fe40003fc4070 */
[----:B------:R-:W-:Y:S02]  /*0f60*/  @P3 PRMT R22, R22, 0x5410, RZ ;  /* 0x0000541016163816 */ /* 0x000fe400000000ff */
[----:B-1----:R-:W-:Y:S02]  /*0f70*/  @P5 PRMT R23, RZ, 0x7610, R23 ;  /* 0x00007610ff175816 */ /* 0x002fe40000000017 */
[----:B------:R-:W-:Y:S02]  /*0f80*/  @P4 PRMT R22, RZ, 0x7610, R22 ;  /* 0x00007610ff164816 */ /* 0x000fe40000000016 */
[----:B---3--:R-:W-:-:S04]  /*0f90*/  PRMT R6, R7, 0x7610, R6 ;  /* 0x0000761007067816 */ /* 0x008fc80000000006 */
[----:B------:R-:W-:Y:S01]  /*0fa0*/  @P2 PRMT R6, R6, 0x5410, RZ ;  /* 0x0000541006062816 */ /* 0x000fe200000000ff */
[----:B------:R-:W-:Y:S06]  /*0fb0*/  @P6 BRA `(.L_x_20) ;  /* 0x00000000007c6947 */ /* 0x000fec0003800000 */
[----:B------:R-:W1:Y:S01]  /*0fc0*/  LDC R11, c[0x0][0x398] ;  /* 0x0000e600ff0b7b82 */ /* 0x000e620000000800 */
[----:B------:R-:W-:-:S07]  /*0fd0*/  IMAD.MOV.U32 R7, RZ, RZ, R4 ;  /* 0x000000ffff077224 */ /* 0x000fce00078e0004 */
.L_x_21:
[----:B------:R-:W-:-:S05]  /*0fe0*/  IMAD R26, R7, 0x20, R9 ;  /* 0x00000020071a7824 */ /* 0x000fca00078e0209 */
[----:B-1----:R-:W-:-:S13]  /*0ff0*/  ISETP.GE.AND P2, PT, R26, R11, PT ;  /* 0x0000000b1a00720c */ /* 0x002fda0003f46270 */
[----:B--2---:R-:W-:Y:S05]  /*1000*/  @P2 BRA `(.L_x_20) ;  /* 0x0000000000682947 */ /* 0x004fea0003800000 */
[----:B------:R-:W-:Y:S01]  /*1010*/  IMAD R17, R7, 0x40, R16 ;  /* 0x0000004007117824 */ /* 0x000fe200078e0210 */
[----:B------:R-:W-:Y:S01]  /*1020*/  PRMT R5, R5, 0x5410, R6 ;  /* 0x0000541005057816 */ /* 0x000fe20000000006 */
[----:B------:R-:W-:Y:S02]  /*1030*/  IMAD R19, R7, 0x40, R2 ;  /* 0x0000004007137824 */ /* 0x000fe400078e0202 */
[----:B------:R-:W-:Y:S01]  /*1040*/  VIADD R26, R26, 0x20 ;  /* 0x000000201a1a7836 */ /* 0x000fe20000000000 */
[----:B------:R-:W-:Y:S04]  /*1050*/  LDS.U16 R25, [R17] ;  /* 0x0000000011197984 */ /* 0x000fe80000000400 */
[----:B------:R-:W1:Y:S01]  /*1060*/  LDS.U16 R24, [R17+0x1000] ;  /* 0x0010000011187984 */ /* 0x000e620000000400 */
[----:B------:R-:W-:-:S04]  /*1070*/  ISETP.GE.AND P2, PT, R26, R11, PT ;  /* 0x0000000b1a00720c */ /* 0x000fc80003f46270 */
[----:B------:R-:W-:Y:S02]  /*1080*/  ISETP.EQ.OR P2, PT, R7, 0x3, P2 ;  /* 0x000000030700780c */ /* 0x000fe40001742670 */
[----:B-1----:R-:W-:Y:S02]  /*1090*/  PRMT R24, R25, 0x5410, R24 ;  /* 0x0000541019187816 */ /* 0x002fe40000000018 */
[----:B------:R-:W1:Y:S03]  /*10a0*/  LDS.U16 R25, [R19] ;  /* 0x0000000013197984 */ /* 0x000e660000000400 */
[----:B-1----:R-:W-:-:S05]  /*10b0*/  HFMA2 R24, -R5, R25.H0_H0, R24 ;  /* 0x2000001905187231 */ /* 0x002fca0000000118 */
[----:B------:R-:W-:Y:S01]  /*10c0*/  PRMT R25, R24, 0x7632, R25 ;  /* 0x0000763218197816 */ /* 0x000fe20000000019 */
[----:B------:R1:W-:Y:S04]  /*10d0*/  STS.U16 [R17], R24 ;  /* 0x0000001811007388 */ /* 0x0003e80000000400 */
[----:B------:R1:W-:Y:S01]  /*10e0*/  STS.U16 [R17+0x1000], R25 ;  /* 0x0010001911007388 */ /* 0x0003e20000000400 */
[----:B------:R-:W-:Y:S05]  /*10f0*/  @P2 BRA `(.L_x_20) ;  /* 0x00000000002c2947 */ /* 0x000fea0003800000 */
[----:B-1----:R-:W-:Y:S01]  /*1100*/  LDS.U16 R25, [R17+0x40] ;  /* 0x0000400011197984 */ /* 0x002fe20000000400 */
[----:B------:R-:W-:-:S03]  /*1110*/  VIADD R7, R7, 0x2 ;  /* 0x0000000207077836 */ /* 0x000fc60000000000 */
[----:B------:R-:W1:Y:S02]  /*1120*/  LDS.U16 R26, [R17+0x1040] ;  /* 0x00104000111a7984 */ /* 0x000e640000000400 */
[----:B------:R-:W-:Y:S02]  /*1130*/  ISETP.NE.AND P2, PT, R7, 0x4, PT ;  /* 0x000000040700780c */ /* 0x000fe40003f45270 */
[----:B------:R-:W2:Y:S01]  /*1140*/  LDS.U16 R24, [R19+0x40] ;  /* 0x0000400013187984 */ /* 0x000ea20000000400 */
[----:B-1----:R-:W-:-:S05]  /*1150*/  PRMT R25, R25, 0x5410, R26 ;  /* 0x0000541019197816 */ /* 0x002fca000000001a */
[----:B--2---:R-:W-:-:S05]  /*1160*/  HFMA2 R24, -R5, R24.H0_H0, R25 ;  /* 0x2000001805187231 */ /* 0x004fca0000000119 */
[----:B------:R-:W-:Y:S01]  /*1170*/  PRMT R25, R24, 0x7632, R25 ;  /* 0x0000763218197816 */ /* 0x000fe20000000019 */
[----:B------:R2:W-:Y:S04]  /*1180*/  STS.U16 [R17+0x40], R24 ;  /* 0x0000401811007388 */ /* 0x0005e80000000400 */
[----:B------:R2:W-:Y:S01]  /*1190*/  STS.U16 [R17+0x1040], R25 ;  /* 0x0010401911007388 */ /* 0x0005e20000000400 */
[----:B------:R-:W-:Y:S05]  /*11a0*/  @P2 BRA `(.L_x_21) ;  /* 0xfffffffc008c2947 */ /* 0x000fea000383ffff */
.L_x_20:
[----:B------:R-:W-:Y:S05]  /*11b0*/  BSYNC.RECONVERGENT B2 ;  /* 0x0000000000027941 */ /* 0x000fea0003800200 */
.L_x_19:
[C---:B------:R-:W-:Y:S01]  /*11c0*/  ISETP.GT.U32.AND P3, PT, R4.reuse, 0x5, PT ;  /* 0x000000050400780c */ /* 0x040fe20003f64070 */
[----:B------:R-:W-:Y:S01]  /*11d0*/  BSSY.RECONVERGENT B2, `(.L_x_22) ;  /* 0x000002a000027945 */ /* 0x000fe20003800200 */
[C---:B-12---:R-:W-:Y:S02]  /*11e0*/  LOP3.LUT R24, R9.reuse, 0xa0, RZ, 0xfc, !PT ;  /* 0x000000a009187812 */ /* 0x046fe400078efcff */
[----:B------:R-:W-:Y:S02]  /*11f0*/  ISETP.GT.U32.AND P2, PT, R4, 0x4, PT ;  /* 0x000000040400780c */ /* 0x000fe40003f44070 */
[----:B------:R-:W-:Y:S02]  /*1200*/  LOP3.LUT R2, R9, 0x80, RZ, 0xfc, !PT ;  /* 0x0000008009027812 */ /* 0x000fe400078efcff */
[-C--:B------:R-:W-:Y:S02]  /*1210*/  ISETP.GE.OR P3, PT, R24, R11.reuse, P3 ;  /* 0x0000000b1800720c */ /* 0x080fe40001f66670 */
[----:B------:R-:W-:-:S02]  /*1220*/  ISETP.GE.OR P2, PT, R2, R11, P2 ;  /* 0x0000000b0200720c */ /* 0x000fc40001746670 */
[----:B------:R-:W-:Y:S02]  /*1230*/  PRMT R5, R5, 0x5410, R6 ;  /* 0x0000541005057816 */ /* 0x000fe40000000006 */
[C---:B------:R-:W-:Y:S02]  /*1240*/  ISETP.GT.U32.AND P4, PT, R4.reuse, 0x6, PT ;  /* 0x000000060400780c */ /* 0x040fe40003f84070 */
[----:B------:R-:W-:Y:S02]  /*1250*/  ISETP.GT.U32.AND P5, PT, R4, 0x7, PT ;  /* 0x000000070400780c */ /* 0x000fe40003fa4070 */
[-C--:B------:R-:W-:Y:S02]  /*1260*/  ISETP.GE.OR P4, PT, R20, R11.reuse, P4 ;  /* 0x0000000b1400720c */ /* 0x080fe40002786670 */
[----:B------:R-:W-:Y:S01]  /*1270*/  ISETP.GE.OR P5, PT, R18, R11, P5 ;  /* 0x0000000b1200720c */ /* 0x000fe20002fa6670 */
[----:B------:R-:W-:Y:S04]  /*1280*/  @!P3 LDS.U16 R17, [R16+0x140] ;  /* 0x000140001011b984 */ /* 0x000fe80000000400 */
[----:B------:R-:W1:Y:S04]  /*1290*/  @!P3 LDS.U16 R24, [R16+0x1140] ;  /* 0x001140001018b984 */ /* 0x000e680000000400 */
[----:B------:R-:W-:Y:S02]  /*12a0*/  @!P2 LDS.U16 R2, [R16+0x100] ;  /* 0x000100001002a984 */ /* 0x000fe40000000400 */
[----:B------:R-:W-:-:S02]  /*12b0*/  @!P4 HFMA2 R15, -R5, R22.H0_H0, R15 ;  /* 0x20000016050fc231 */ /* 0x000fc4000000010f */
[----:B------:R-:W2:Y:S01]  /*12c0*/  @!P2 LDS.U16 R7, [R16+0x1100] ;  /* 0x001100001007a984 */ /* 0x000ea20000000400 */
[----:B------:R-:W-:Y:S01]  /*12d0*/  @!P5 HFMA2 R13, -R5, R23.H0_H0, R13 ;  /* 0x20000017050dd231 */ /* 0x000fe2000000010d */
[----:B-1----:R-:W-:-:S05]  /*12e0*/  @!P3 PRMT R17, R17, 0x5410, R24 ;  /* 0x000054101111b816 */ /* 0x002fca0000000018 */
[----:B------:R-:W-:Y:S01]  /*12f0*/  @!P3 HFMA2 R17, -R5, R22.H1_H1, R17 ;  /* 0x300000160511b231 */ /* 0x000fe20000000111 */
[----:B--2---:R-:W-:-:S04]  /*1300*/  @!P2 PRMT R2, R2, 0x5410, R7 ;  /* 0x000054100202a816 */ /* 0x004fc80000000007 */
[----:B------:R-:W-:Y:S01]  /*1310*/  PRMT R19, R17, 0x7632, R19 ;  /* 0x0000763211137816 */ /* 0x000fe20000000013 */
[----:B------:R1:W-:Y:S01]  /*1320*/  @!P3 STS.U16 [R16+0x140], R17 ;  /* 0x000140111000b388 */ /* 0x0003e20000000400 */
[----:B------:R-:W-:-:S03]  /*1330*/  @!P2 HFMA2 R2, -R5, R6.H1_H1, R2 ;  /* 0x300000060502a231 */ /* 0x000fc60000000102 */
[----:B------:R1:W-:Y:S02]  /*1340*/  @!P3 STS.U16 [R16+0x1140], R19 ;  /* 0x001140131000b388 */ /* 0x0003e40000000400 */
[----:B------:R-:W-:Y:S02]  /*1350*/  PRMT R7, R2, 0x7632, R7 ;  /* 0x0000763202077816 */ /* 0x000fe40000000007 */
[----:B------:R1:W-:Y:S04]  /*1360*/  @!P2 STS.U16 [R16+0x100], R2 ;  /* 0x000100021000a388 */ /* 0x0003e80000000400 */
[----:B------:R1:W-:Y:S01]  /*1370*/  @!P2 STS.U16 [R16+0x1100], R7 ;  /* 0x001100071000a388 */ /* 0x0003e20000000400 */
[----:B------:R-:W-:Y:S05]  /*1380*/  @!P1 BRA `(.L_x_23) ;  /* 0x0000000000389947 */ /* 0x000fea0003800000 */
[----:B------:R-:W-:Y:S01]  /*1390*/  ISETP.NE.AND P1, PT, R3, R20, PT ;  /* 0x000000140300720c */ /* 0x000fe20003f25270 */
[----:B-1----:R-:W-:Y:S01]  /*13a0*/  IMAD.MOV.U32 R2, RZ, RZ, R15 ;  /* 0x000000ffff027224 */ /* 0x002fe200078e000f */
[----:B------:R-:W-:-:S05]  /*13b0*/  PRMT R5, R5, 0x5410, R6 ;  /* 0x0000541005057816 */ /* 0x000fca0000000006 */
[----:B------:R-:W-:-:S06]  /*13c0*/  IMAD.MOV.U32 R15, RZ, RZ, R5 ;  /* 0x000000ffff0f7224 */ /* 0x000fcc00078e0005 */
[----:B------:R-:W-:Y:S05]  /*13d0*/  @!P1 BRA `(.L_x_23) ;  /* 0x0000000000249947 */ /* 0x000fea0003800000 */
[----:B------:R-:W-:Y:S01]  /*13e0*/  ISETP.NE.AND P1, PT, R3, R18, PT ;  /* 0x000000120300720c */ /* 0x000fe20003f25270 */
[----:B------:R-:W-:Y:S02]  /*13f0*/  IMAD.MOV.U32 R4, RZ, RZ, R13 ;  /* 0x000000ffff047224 */ /* 0x000fe400078e000d */
[----:B------:R-:W-:Y:S02]  /*1400*/  IMAD.MOV.U32 R15, RZ, RZ, R2 ;  /* 0x000000ffff0f7224 */ /* 0x000fe400078e0002 */
[----:B------:R-:W-:-:S08]  /*1410*/  IMAD.MOV.U32 R13, RZ, RZ, R5 ;  /* 0x000000ffff0d7224 */ /* 0x000fd000078e0005 */
[----:B------:R-:W-:Y:S02]  /*1420*/  @P1 IMAD R7, R3, 0x2, R12 ;  /* 0x0000000203071824 */ /* 0x000fe400078e020c */
[----:B------:R-:W-:Y:S02]  /*1430*/  @P1 IMAD.MOV.U32 R15, RZ, RZ, R2 ;  /* 0x000000ffff0f1224 */ /* 0x000fe400078e0002 */
[----:B------:R-:W-:Y:S01]  /*1440*/  @P1 IMAD.MOV.U32 R13, RZ, RZ, R4 ;  /* 0x000000ffff0d1224 */ /* 0x000fe200078e0004 */
[----:B------:R2:W-:Y:S04]  /*1450*/  @P1 STS.U16 [R7], R5 ;  /* 0x0000000507001388 */ /* 0x0005e80000000400 */
[----:B------:R2:W-:Y:S02]  /*1460*/  @P1 STS.U16 [R7+0x1000], R6 ;  /* 0x0010000607001388 */ /* 0x0005e40000000400 */
.L_x_23:
[----:B------:R-:W-:Y:S05]  /*1470*/  BSYNC.RECONVERGENT B2 ;  /* 0x0000000000027941 */ /* 0x000fea0003800200 */
.L_x_22:
[----:B-1----:R-:W-:Y:S01]  /*1480*/  VIADD R2, R3, 0x1 ;  /* 0x0000000103027836 */ /* 0x002fe20000000000 */
[----:B------:R-:W-:Y:S01]  /*1490*/  BAR.SYNC.DEFER_BLOCKING 0x0 ;  /* 0x0000000000007b1d */ /* 0x000fe20000010000 */
[C---:B------:R-:W-:Y:S01]  /*14a0*/  ISETP.LT.U32.AND P2, PT, R21.reuse, 0x3, PT ;  /* 0x000000031500780c */ /* 0x040fe20003f41070 */
[----:B------:R-:W-:Y:S02]  /*14b0*/  VIADD R21, R21, 0x1 ;  /* 0x0000000115157836 */ /* 0x000fe40000000000 */
[----:B------:R-:W-:-:S13]  /*14c0*/  ISETP.GE.AND P1, PT, R2, R11, PT ;  /* 0x0000000b0200720c */ /* 0x000fda0003f26270 */
[----:B------:R-:W-:Y:S05]  /*14d0*/  @!P1 BRA P2, `(.L_x_24) ;  /* 0xfffffff400e49947 */ /* 0x000fea000103ffff */
[----:B------:R-:W-:Y:S05]  /*14e0*/  BSYNC.RECONVERGENT B0 ;  /* 0x0000000000007941 */ /* 0x000fea0003800200 */
.L_x_16:
[----:B------:R-:W-:Y:S01]  /*14f0*/  ISETP.GT.U32.AND P1, PT, R14, 0xfb, PT ;  /* 0x000000fb0e00780c */ /* 0x000fe20003f24070 */
[----:B------:R-:W-:-:S12]  /*1500*/  BSSY.RECONVERGENT B0, `(.L_x_25) ;  /* 0x0000026000007945 */ /* 0x000fd80003800200 */
[----:B------:R-:W-:Y:S05]  /*1510*/  @P1 BRA `(.L_x_26) ;  /* 0x0000000000901947 */ /* 0x000fea0003800000 */
[----:B------:R-:W1:Y:S02]  /*1520*/  S2R R19, SR_TID.X ;  /* 0x0000000000137919 */ /* 0x000e640000002100 */
[----:B-1----:R-:W-:-:S04]  /*1530*/  SHF.R.U32.HI R2, RZ, 0x5, R19 ;  /* 0x00000005ff027819 */ /* 0x002fc80000011613 */
[----:B------:R-:W-:-:S04]  /*1540*/  LOP3.LUT R3, R2, 0x3, RZ, 0xc0, !PT ;  /* 0x0000000302037812 */ /* 0x000fc800078ec0ff */
[----:B--2---:R-:W-:-:S04]  /*1550*/  IADD3 R6, PT, PT, R3, 0x4, R14 ;  /* 0x0000000403067810 */ /* 0x004fc80007ffe00e */
[----:B------:R-:W-:-:S13]  /*1560*/  ISETP.GE.AND P1, PT, R6, R11, PT ;  /* 0x0000000b0600720c */ /* 0x000fda0003f26270 */
[----:B------:R-:W-:Y:S05]  /*1570*/  @P1 BRA `(.L_x_26) ;  /* 0x0000000000781947 */ /* 0x000fea0003800000 */
[----:B------:R-:W1:Y:S01]  /*1580*/  LDC R17, c[0x0][0x394] ;  /* 0x0000e500ff117b82 */ /* 0x000e620000000800 */
[----:B------:R-:W2:Y:S01]  /*1590*/  LDCU UR4, c[0x0][0x394] ;  /* 0x00007280ff0477ac */ /* 0x000ea20008000800 */
[----:B------:R-:W-:-:S04]  /*15a0*/  SHF.R.U32.HI R4, RZ, 0x2, R19 ;  /* 0x00000002ff047819 */ /* 0x000fc80000011613 */
[----:B------:R-:W-:Y:S02]  /*15b0*/  LOP3.LUT R4, R4, 0x20, RZ, 0xc0, !PT ;  /* 0x0000002004047812 */ /* 0x000fe400078ec0ff */
[----:B------:R-:W3:Y:S02]  /*15c0*/  LDC R11, c[0x0][0x398] ;  /* 0x0000e600ff0b7b82 */ /* 0x000ee40000000800 */
[----:B------:R-:W-:-:S06]  /*15d0*/  LOP3.LUT R19, R4, 0x1f, R19, 0xf8, !PT ;  /* 0x0000001f04137812 */ /* 0x000fcc00078ef813 */
[----:B------:R-:W4:Y:S01]  /*15e0*/  LDC.64 R2, c[0x0][0x388] ;  /* 0x0000e200ff027b82 */ /* 0x000f220000000a00 */
[----:B--2---:R-:W-:-:S07]  /*15f0*/  VIADD R21, R6, UR4 ;  /* 0x0000000406157c36 */ /* 0x004fce0008000000 */
.L_x_30:
[----:B-1----:R-:W-:Y:S01]  /*1600*/  IMAD.IADD R4, R19, 0x1, R17 ;  /* 0x0000000113047824 */ /* 0x002fe200078e0211 */
[----:B------:R-:W-:Y:S04]  /*1610*/  BSSY.RECONVERGENT B2, `(.L_x_27) ;  /* 0x0000011000027945 */ /* 0x000fe80003800200 */
[----:B----4-:R-:W-:-:S04]  /*1620*/  ISETP.GE.AND P1, PT, R4, R2, PT ;  /* 0x000000020400720c */ /* 0x010fc80003f26270 */
[----:B---3--:R-:W-:-:S04]  /*1630*/  ISETP.GE.OR P1, PT, R19, R11, P1 ;  /* 0x0000000b1300720c */ /* 0x008fc80000f26670 */
[----:B------:R-:W-:-:S13]  /*1640*/  ISETP.GE.OR P1, PT, R21, R3, P1 ;  /* 0x000000031500720c */ /* 0x000fda0000f26670 */
[----:B--2---:R-:W-:Y:S05]  /*1650*/  @P1 BRA `(.L_x_28) ;  /* 0x0000000000281947 */ /* 0x004fea0003800000 */
[----:B------:R-:W1:Y:S01]  /*1660*/  LDCU UR4, c[0x0][0x390] ;  /* 0x00007200ff0477ac */ /* 0x000e620008000800 */
[--C-:B------:R-:W-:Y:S01]  /*1670*/  SHF.R.S32.HI R5, RZ, 0x1f, R4.reuse ;  /* 0x0000001fff057819 */ /* 0x100fe20000011404 */
[----:B------:R-:W2:Y:S02]  /*1680*/  LDCU.64 UR6, c[0x0][0x380] ;  /* 0x00007000ff0677ac */ /* 0x000ea40008000a00 */
[----:B-1----:R-:W-:-:S03]  /*1690*/  IMAD.WIDE R4, R21, UR4, R4 ;  /* 0x0000000415047c25 */ /* 0x002fc6000f8e0204 */
[----:B--2---:R-:W-:-:S04]  /*16a0*/  LEA R6, P1, R4, UR6, 0x1 ;  /* 0x0000000604067c11 */ /* 0x004fc8000f8208ff */
[----:B------:R-:W-:-:S05]  /*16b0*/  LEA.HI.X R7, R4, UR7, R5, 0x1, P1 ;  /* 0x0000000704077c11 */ /* 0x000fca00088f0c05 */
[----:B------:R-:W2:Y:S01]  /*16c0*/  LDG.E.U16.CONSTANT R6, desc[UR8][R6.64] ;  /* 0x0000000806067981 */ /* 0x000ea2000c1e9500 */
[----:B------:R-:W-:-:S05]  /*16d0*/  IMAD R5, R19, 0x2, R0 ;  /* 0x0000000213057824 */ /* 0x000fca00078e0200 */
[----:B--2---:R2:W-:Y:S01]  /*16e0*/  STS.U16 [R5], R6 ;  /* 0x0000000605007388 */ /* 0x0045e20000000400 */
[----:B------:R-:W-:Y:S05]  /*16f0*/  BRA `(.L_x_29) ;  /* 0x0000000000087947 */ /* 0x000fea0003800000 */
.L_x_28:
[----:B------:R-:W-:-:S05]  /*1700*/  IMAD R4, R19, 0x2, R0 ;  /* 0x0000000213047824 */ /* 0x000fca00078e0200 */
[----:B------:R1:W-:Y:S02]  /*1710*/  STS.U16 [R4], RZ ;  /* 0x000000ff04007388 */ /* 0x0003e40000000400 */
.L_x_29:
[----:B------:R-:W-:Y:S05]  /*1720*/  BSYNC.RECONVERGENT B2 ;  /* 0x0000000000027941 */ /* 0x000fea0003800200 */
.L_x_27:
[C---:B------:R-:W-:Y:S01]  /*1730*/  ISETP.GE.U32.AND P1, PT, R19.reuse, 0xc0, PT ;  /* 0x000000c01300780c */ /* 0x040fe20003f26070 */
[----:B------:R-:W-:-:S12]  /*1740*/  VIADD R19, R19, 0x40 ;  /* 0x0000004013137836 */ /* 0x000fd80000000000 */
[----:B------:R-:W-:Y:S05]  /*1750*/  @!P1 BRA `(.L_x_30) ;  /* 0xfffffffc00a89947 */ /* 0x000fea000383ffff */
.L_x_26:
[----:B------:R-:W-:Y:S05]  /*1760*/  BSYNC.RECONVERGENT B0 ;  /* 0x0000000000007941 */ /* 0x000fea0003800200 */
.L_x_25:
[----:B------:R-:W-:Y:S01]  /*1770*/  VIADD R14, R14, 0x4 ;  /* 0x000000040e0e7836 */ /* 0x000fe20000000000 */
[----:B------:R-:W-:Y:S04]  /*1780*/  BAR.SYNC.DEFER_BLOCKING 0x0 ;  /* 0x0000000000007b1d */ /* 0x000fe80000010000 */
[----:B------:R-:W-:-:S13]  /*1790*/  ISETP.GE.AND P1, PT, R14, R11, PT ;  /* 0x0000000b0e00720c */ /* 0x000fda0003f26270 */
[----:B------:R-:W-:Y:S05]  /*17a0*/  @!P1 BRA `(.L_x_31) ;  /* 0xfffffff400289947 */ /* 0x000fea000383ffff */
.L_x_15:
[----:B------:R-:W-:Y:S05]  /*17b0*/  BSYNC.RECONVERGENT B1 ;  /* 0x0000000000017941 */ /* 0x000fea0003800200 */
.L_x_14:
[----:B------:R-:W3:Y:S01]  /*17c0*/  S2R R0, SR_TID.X ;  /* 0x0000000000007919 */ /* 0x000ee20000002100 */
[----:B------:R-:W4:Y:S01]  /*17d0*/  S2UR UR5, SR_CgaCtaId ;  /* 0x00000000000579c3 */ /* 0x000f220000008800 */
[----:B------:R-:W5:Y:S01]  /*17e0*/  LDCU UR10, c[0x0][0x38c] ;  /* 0x00007180ff0a77ac */ /* 0x000f620008000800 */
[-C--:B------:R-:W-:Y:S01]  /*17f0*/  ISETP.GE.AND P1, PT, R20, R11.reuse, PT ;  /* 0x0000000b1400720c */ /* 0x080fe20003f26270 */
[----:B------:R-:W-:Y:S01]  /*1800*/  BSSY.RECONVERGENT B0, `(.L_x_32) ;  /* 0x000004f000007945 */ /* 0x000fe20003800200 */
[----:B------:R-:W-:Y:S01]  /*1810*/  PRMT R3, R15, 0x7632, R3 ;  /* 0x000076320f037816 */ /* 0x000fe20000000003 */
[----:B------:R-:W2:Y:S01]  /*1820*/  LDCU UR6, c[0x0][0x394] ;  /* 0x00007280ff0677ac */ /* 0x000ea20008000800 */
[----:B------:R-:W-:Y:S02]  /*1830*/  ISETP.GE.AND P2, PT, R18, R11, PT ;  /* 0x0000000b1200720c */ /* 0x000fe40003f46270 */
[----:B-1----:R-:W-:Y:S01]  /*1840*/  PRMT R4, R13, 0x7632, R4 ;  /* 0x000076320d047816 */ /* 0x002fe20000000004 */
[----:B------:R-:W-:-:S06]  /*1850*/  UMOV UR4, 0x400 ;  /* 0x0000040000047882 */ /* 0x000fcc0000000000 */
[----:B------:R1:W-:Y:S04]  /*1860*/  @!P1 STS.U16 [R16+0x180], R15 ;  /* 0x0001800f10009388 */ /* 0x0003e80000000400 */
[----:B------:R-:W-:Y:S01]  /*1870*/  @!P1 STS.U16 [R16+0x1180], R3 ;  /* 0x0011800310009388 */ /* 0x000fe20000000400 */
[----:B-----5:R-:W-:Y:S02]  /*1880*/  ISETP.GE.AND P1, PT, R10, UR10, PT ;  /* 0x0000000a0a007c0c */ /* 0x020fe4000bf26270 */
[----:B------:R-:W-:Y:S01]  /*1890*/  ISETP.GE.AND P6, PT, R8, UR10, PT ;  /* 0x0000000a08007c0c */ /* 0x000fe2000bfc6270 */
[----:B------:R-:W-:Y:S01]  /*18a0*/  @!P2 STS.U16 [R16+0x1c0], R13 ;  /* 0x0001c00d1000a388 */ /* 0x000fe20000000400 */
[----:B----4-:R-:W-:Y:S02]  /*18b0*/  ULEA UR4, UR5, UR4, 0x18 ;  /* 0x0000000405047291 */ /* 0x010fe4000f8ec0ff */
[----:B--2---:R-:W-:Y:S01]  /*18c0*/  USHF.R.S32.HI UR7, URZ, 0x1f, UR6 ;  /* 0x0000001fff077899 */ /* 0x004fe20008011406 */
[----:B------:R2:W-:Y:S01]  /*18d0*/  @!P2 STS.U16 [R16+0x11c0], R4 ;  /* 0x0011c0041000a388 */ /* 0x0005e20000000400 */
[----:B---3--:R-:W-:Y:S01]  /*18e0*/  SHF.R.U32.HI R2, RZ, 0x5, R0 ;  /* 0x00000005ff027819 */ /* 0x008fe20000011600 */
[----:B------:R-:W-:-:S04]  /*18f0*/  IMAD.SHL.U32 R0, R0, 0x8, RZ ;  /* 0x0000000800007824 */ /* 0x000fc800078e00ff */
[----:B------:R-:W-:Y:S01]  /*1900*/  IMAD.SHL.U32 R2, R2, 0x200, RZ ;  /* 0x0000020002027824 */ /* 0x000fe200078e00ff */
[----:B------:R-:W-:-:S03]  /*1910*/  LOP3.LUT R0, R0, 0xf8, RZ, 0xc0, !PT ;  /* 0x000000f800007812 */ /* 0x000fc600078ec0ff */
[----:B-1----:R-:W-:Y:S02]  /*1920*/  VIADD R15, R2, UR4 ;  /* 0x00000004020f7c36 */ /* 0x002fe40008000000 */
[C---:B------:R-:W-:Y:S02]  /*1930*/  VIADD R9, R0.reuse, UR6 ;  /* 0x0000000600097c36 */ /* 0x040fe40008000000 */
[C---:B------:R-:W-:Y:S02]  /*1940*/  VIADD R14, R0.reuse, 0x1 ;  /* 0x00000001000e7836 */ /* 0x040fe40000000000 */
[C---:B--2---:R-:W-:Y:S02]  /*1950*/  VIADD R16, R0.reuse, 0x2 ;  /* 0x0000000200107836 */ /* 0x044fe40000000000 */
[C---:B------:R-:W-:Y:S02]  /*1960*/  VIADD R18, R0.reuse, 0x3 ;  /* 0x0000000300127836 */ /* 0x040fe40000000000 */
[----:B------:R-:W-:-:S02]  /*1970*/  VIADD R20, R0, 0x4 ;  /* 0x0000000400147836 */ /* 0x000fc40000000000 */
[C---:B------:R-:W-:Y:S02]  /*1980*/  VIADD R22, R0.reuse, 0x5 ;  /* 0x0000000500167836 */ /* 0x040fe40000000000 */
[C---:B------:R-:W-:Y:S02]  /*1990*/  VIADD R24, R0.reuse, 0x6 ;  /* 0x0000000600187836 */ /* 0x040fe40000000000 */
[C---:B------:R-:W-:Y:S02]  /*19a0*/  VIADD R26, R0.reuse, 0x7 ;  /* 0x00000007001a7836 */ /* 0x040fe40000000000 */
[----:B------:R-:W-:Y:S02]  /*19b0*/  IMAD R15, R0, 0x2, R15 ;  /* 0x00000002000f7824 */ /* 0x000fe400078e020f */
[----:B------:R-:W-:Y:S01]  /*19c0*/  VIADD R17, R9, 0x7 ;  /* 0x0000000709117836 */ /* 0x000fe20000000000 */
[----:B------:R-:W-:Y:S06]  /*19d0*/  BAR.SYNC.DEFER_BLOCKING 0x0 ;  /* 0x0000000000007b1d */ /* 0x000fec0000010000 */
[----:B------:R-:W-:Y:S05]  /*19e0*/  @P1 BRA `(.L_x_33) ;  /* 0x0000000000c01947 */ /* 0x000fea0003800000 */
[----:B------:R-:W1:Y:S01]  /*19f0*/  LDC R28, c[0x0][0x388] ;  /* 0x0000e200ff1c7b82 */ /* 0x000e620000000800 */
[----:B------:R-:W2:Y:S07]  /*1a00*/  LDCU.64 UR4, c[0x0][0x380] ;  /* 0x00007000ff0477ac */ /* 0x000eae0008000a00 */
[----:B------:R-:W3:Y:S01]  /*1a10*/  LDC R13, c[0x0][0x390] ;  /* 0x0000e400ff0d7b82 */ /* 0x000ee20000000800 */
[----:B-1----:R-:W-:-:S04]  /*1a20*/  ISETP.GE.AND P1, PT, R17, R28, PT ;  /* 0x0000001c1100720c */ /* 0x002fc80003f26270 */
[----:B------:R-:W-:Y:S01]  /*1a30*/  ISETP.GE.OR P2, PT, R0, R11, P1 ;  /* 0x0000000b0000720c */ /* 0x000fe20000f46670 */
[----:B---3--:R-:W-:-:S03]  /*1a40*/  IMAD.WIDE R12, R10, R13, UR6 ;  /* 0x000000060a0c7e25 */ /* 0x008fc6000f8e020d */
[----:B--2---:R-:W-:-:S09]  /*1a50*/  LEA R2, P3, R12, UR4, 0x1 ;  /* 0x000000040c027c11 */ /* 0x004fd2000f8608ff */
[----:B------:R-:W1:Y:S01]  /*1a60*/  @!P2 LDS.128 R4, [R15] ;  /* 0x000000000f04a984 */ /* 0x000e620000000c00 */
[----:B------:R-:W-:-:S03]  /*1a70*/  LEA.HI.X R3, R12, UR5, R13, 0x1, P3 ;  /* 0x000000050c037c11 */ /* 0x000fc600098f0c0d */
[----:B------:R-:W-:-:S05]  /*1a80*/  @!P2 IMAD.WIDE.U32 R12, R0, 0x2, R2 ;  /* 0x00000002000ca825 */ /* 0x000fca00078e0002 */
[----:B-1----:R1:W-:Y:S01]  /*1a90*/  @!P2 STG.E.128 desc[UR8][R12.64], R4 ;  /* 0x000000040c00a986 */ /* 0x0023e2000c101d08 */
[----:B------:R-:W-:Y:S05]  /*1aa0*/  @!P2 BRA `(.L_x_33) ;  /* 0x000000000090a947 */ /* 0x000fea0003800000 */
[----:B-1----:R-:W-:Y:S01]  /*1ab0*/  VIADD R5, R14, UR6 ;  /* 0x000000060e057c36 */ /* 0x002fe20008000000 */
[-C--:B------:R-:W-:Y:S01]  /*1ac0*/  ISETP.GE.OR P1, PT, R26, R11.reuse, P1 ;  /* 0x0000000b1a00720c */ /* 0x080fe20000f26670 */
[C---:B------:R-:W-:Y:S02]  /*1ad0*/  VIADD R7, R9.reuse, 0x2 ;  /* 0x0000000209077836 */ /* 0x040fe40000000000 */
[----:B------:R-:W-:Y:S01]  /*1ae0*/  VIADD R13, R9, 0x3 ;  /* 0x00000003090d7836 */ /* 0x000fe20000000000 */
[-C--:B------:R-:W-:Y:S01]  /*1af0*/  ISETP.GE.AND P3, PT, R5, R28.reuse, PT ;  /* 0x0000001c0500720c */ /* 0x080fe20003f66270 */
[----:B------:R-:W-:Y:S01]  /*1b00*/  VIADD R19, R9, 0x4 ;  /* 0x0000000409137836 */ /* 0x000fe20000000000 */
[----:B------:R-:W-:Y:S01]  /*1b10*/  ISETP.GE.AND P4, PT, R7, R28, PT ;  /* 0x0000001c0700720c */ /* 0x000fe20003f86270 */
[----:B------:R-:W-:Y:S01]  /*1b20*/  IMAD.WIDE.U32 R2, R0, 0x2, R2 ;  /* 0x0000000200027825 */ /* 0x000fe200078e0002 */
[-C--:B------:R-:W-:Y:S02]  /*1b30*/  ISETP.GE.OR P3, PT, R14, R11.reuse, P3 ;  /* 0x0000000b0e00720c */ /* 0x080fe40001f66670 */
[----:B------:R-:W-:-:S02]  /*1b40*/  ISETP.GE.OR P4, PT, R16, R11, P4 ;  /* 0x0000000b1000720c */ /* 0x000fc40002786670 */
[-C--:B------:R-:W-:Y:S01]  /*1b50*/  ISETP.GE.AND P5, PT, R13, R28.reuse, PT ;  /* 0x0000001c0d00720c */ /* 0x080fe20003fa6270 */
[----:B------:R-:W-:Y:S01]  /*1b60*/  VIADD R13, R9, 0x5 ;  /* 0x00000005090d7836 */ /* 0x000fe20000000000 */
[----:B------:R-:W-:Y:S01]  /*1b70*/  ISETP.GE.AND P2, PT, R19, R28, PT ;  /* 0x0000001c1300720c */ /* 0x000fe20003f46270 */
[----:B------:R-:W-:Y:S01]  /*1b80*/  VIADD R19, R9, 0x6 ;  /* 0x0000000609137836 */ /* 0x000fe20000000000 */
[-C--:B------:R-:W-:Y:S02]  /*1b90*/  ISETP.GE.OR P5, PT, R18, R11.reuse, P5 ;  /* 0x0000000b1200720c */ /* 0x080fe40002fa6670 */
[----:B------:R-:W-:-:S03]  /*1ba0*/  ISETP.GE.OR P2, PT, R20, R11, P2 ;  /* 0x0000000b1400720c */ /* 0x000fc60001746670 */
[----:B------:R-:W1:Y:S04]  /*1bb0*/  @!P3 LDS.U16 R5, [R15+0x2] ;  /* 0x000002000f05b984 */ /* 0x000e680000000400 */
[----:B------:R-:W2:Y:S04]  /*1bc0*/  @!P4 LDS.U16 R7, [R15+0x4] ;  /* 0x000004000f07c984 */ /* 0x000ea80000000400 */
[----:B-1----:R-:W-:Y:S01]  /*1bd0*/  @!P3 STG.E.U16 desc[UR8][R2.64+0x2], R5 ;  /* 0x000002050200b986 */ /* 0x002fe2000c101508 */
[----:B------:R-:W-:-:S03]  /*1be0*/  ISETP.GE.AND P3, PT, R13, R28, PT ;  /* 0x0000001c0d00720c */ /* 0x000fc60003f66270 */
[----:B--2---:R-:W-:Y:S01]  /*1bf0*/  @!P4 STG.E.U16 desc[UR8][R2.64+0x4], R7 ;  /* 0x000004070200c986 */ /* 0x004fe2000c101508 */
[----:B------:R-:W-:Y:S02]  /*1c00*/  ISETP.GE.AND P4, PT, R19, R28, PT ;  /* 0x0000001c1300720c */ /* 0x000fe40003f86270 */
[-C--:B------:R-:W-:Y:S01]  /*1c10*/  ISETP.GE.OR P3, PT, R22, R11.reuse, P3 ;  /* 0x0000000b1600720c */ /* 0x080fe20001f66670 */
[----:B------:R-:W1:Y:S01]  /*1c20*/  @!P5 LDS.U16 R13, [R15+0x6] ;  /* 0x000006000f0dd984 */ /* 0x000e620000000400 */
[----:B------:R-:W-:-:S03]  /*1c30*/  ISETP.GE.OR P4, PT, R24, R11, P4 ;  /* 0x0000000b1800720c */ /* 0x000fc60002786670 */
[----:B------:R-:W2:Y:S04]  /*1c40*/  @!P2 LDS.U16 R19, [R15+0x8] ;  /* 0x000008000f13a984 */ /* 0x000ea80000000400 */
[----:B------:R-:W3:Y:S04]  /*1c50*/  @P0 LDS.U16 R5, [R15] ;  /* 0x000000000f050984 */ /* 0x000ee80000000400 */
[----:B------:R-:W4:Y:S04]  /*1c60*/  @!P3 LDS.U16 R21, [R15+0xa] ;  /* 0x00000a000f15b984 */ /* 0x000f280000000400 */
[----:B------:R-:W5:Y:S04]  /*1c70*/  @!P4 LDS.U16 R23, [R15+0xc] ;  /* 0x00000c000f17c984 */ /* 0x000f680000000400 */
[----:B------:R-:W5:Y:S04]  /*1c80*/  @!P1 LDS.U16 R7, [R15+0xe] ;  /* 0x00000e000f079984 */ /* 0x000f680000000400 */
[----:B-1----:R1:W-:Y:S04]  /*1c90*/  @!P5 STG.E.U16 desc[UR8][R2.64+0x6], R13 ;  /* 0x0000060d0200d986 */ /* 0x0023e8000c101508 */
[----:B--2---:R1:W-:Y:S04]  /*1ca0*/  @!P2 STG.E.U16 desc[UR8][R2.64+0x8], R19 ;  /* 0x000008130200a986 */ /* 0x0043e8000c101508 */
[----:B---3--:R1:W-:Y:S04]  /*1cb0*/  @P0 STG.E.U16 desc[UR8][R2.64], R5 ;  /* 0x0000000502000986 */ /* 0x0083e8000c101508 */
[----:B----4-:R1:W-:Y:S04]  /*1cc0*/  @!P3 STG.E.U16 desc[UR8][R2.64+0xa], R21 ;  /* 0x00000a150200b986 */ /* 0x0103e8000c101508 */
[----:B-----5:R1:W-:Y:S04]  /*1cd0*/  @!P4 STG.E.U16 desc[UR8][R2.64+0xc], R23 ;  /* 0x00000c170200c986 */ /* 0x0203e8000c101508 */
[----:B------:R1:W-:Y:S02]  /*1ce0*/  @!P1 STG.E.U16 desc[UR8][R2.64+0xe], R7 ;  /* 0x00000e0702009986 */ /* 0x0003e4000c101508 */
.L_x_33:
[----:B------:R-:W-:Y:S05]  /*1cf0*/  BSYNC.RECONVERGENT B0 ;  /* 0x0000000000007941 */ /* 0x000fea0003800200 */
.L_x_32:
[----:B------:R-:W-:Y:S05]  /*1d00*/  @P6 EXIT ;  /* 0x000000000000694d */ /* 0x000fea0003800000 */
[----:B-1----:R-:W1:Y:S01]  /*1d10*/  LDC R5, c[0x0][0x390] ;  /* 0x0000e400ff057b82 */ /* 0x002e620000000800 */
[----:B------:R-:W2:Y:S01]  /*1d20*/  LDCU UR4, c[0x0][0x388] ;  /* 0x00007100ff0477ac */ /* 0x000ea20008000800 */
[----:B------:R-:W-:Y:S01]  /*1d30*/  ISETP.LT.AND P3, PT, R0, R11, PT ;  /* 0x0000000b0000720c */ /* 0x000fe20003f61270 */
[----:B------:R-:W3:Y:S01]  /*1d40*/  LDCU.64 UR10, c[0x0][0x380] ;  /* 0x00007000ff0a77ac */ /* 0x000ee20008000a00 */
[----:B--2---:R-:W-:Y:S01]  /*1d50*/  ISETP.GE.AND P1, PT, R17, UR4, PT ;  /* 0x0000000411007c0c */ /* 0x004fe2000bf26270 */
[----:B-1----:R-:W-:-:S03]  /*1d60*/  IMAD.WIDE R4, R8, R5, UR6 ;  /* 0x0000000608047e25 */ /* 0x002fc6000f8e0205 */
[----:B---3--:R-:W-:-:S04]  /*1d70*/  LEA R2, P2, R4, UR10, 0x1 ;  /* 0x0000000a04027c11 */ /* 0x008fc8000f8408ff */
[----:B------:R-:W-:-:S05]  /*1d80*/  LEA.HI.X R3, R4, UR11, R5, 0x1, P2 ;  /* 0x0000000b04037c11 */ /* 0x000fca00090f0c05 */
[----:B------:R-:W-:Y:S05]  /*1d90*/  @!P1 BRA P3, `(.L_x_34) ;  /* 0x00000000009c9947 */ /* 0x000fea0001800000 */
[----:B------:R-:W-:Y:S02]  /*1da0*/  VIADD R4, R14, UR6 ;  /* 0x000000060e047c36 */ /* 0x000fe40008000000 */
[C---:B------:R-:W-:Y:S02]  /*1db0*/  VIADD R5, R9.reuse, 0x2 ;  /* 0x0000000209057836 */ /* 0x040fe40000000000 */
[C---:B------:R-:W-:Y:S01]  /*1dc0*/  VIADD R6, R9.reuse, 0x3 ;  /* 0x0000000309067836 */ /* 0x040fe20000000000 */
[----:B------:R-:W-:Y:S01]  /*1dd0*/  ISETP.GE.AND P4, PT, R4, UR4, PT ;  /* 0x0000000404007c0c */ /* 0x000fe2000bf86270 */
[----:B------:R-:W-:Y:S01]  /*1de0*/  VIADD R4, R9, 0x4 ;  /* 0x0000000409047836 */ /* 0x000fe20000000000 */
[----:B------:R-:W-:Y:S01]  /*1df0*/  ISETP.GE.AND P5, PT, R5, UR4, PT ;  /* 0x0000000405007c0c */ /* 0x000fe2000bfa6270 */
[C---:B------:R-:W-:Y:S01]  /*1e00*/  VIADD R5, R9.reuse, 0x5 ;  /* 0x0000000509057836 */ /* 0x040fe20000000000 */
[----:B------:R-:W-:Y:S01]  /*1e10*/  ISETP.GE.AND P6, PT, R6, UR4, PT ;  /* 0x0000000406007c0c */ /* 0x000fe2000bfc6270 */
[----:B------:R-:W-:Y:S01]  /*1e20*/  VIADD R9, R9, 0x6 ;  /* 0x0000000609097836 */ /* 0x000fe20000000000 */
[----:B------:R-:W-:Y:S01]  /*1e30*/  ISETP.GE.AND P1, PT, R4, UR4, PT ;  /* 0x0000000404007c0c */ /* 0x000fe2000bf26270 */
[----:B------:R-:W-:Y:S01]  /*1e40*/  IMAD.WIDE.U32 R2, R0, 0x2, R2 ;  /* 0x0000000200027825 */ /* 0x000fe200078e0002 */
[----:B------:R-:W-:-:S02]  /*1e50*/  ISETP.GE.AND P2, PT, R5, UR4, PT ;  /* 0x0000000405007c0c */ /* 0x000fc4000bf46270 */
[----:B------:R-:W-:Y:S01]  /*1e60*/  ISETP.GE.AND P3, PT, R9, UR4, PT ;  /* 0x0000000409007c0c */ /* 0x000fe2000bf66270 */
[----:B------:R-:W1:Y:S01]  /*1e70*/  @P0 LDS.U16 R5, [R15+0x1000] ;  /* 0x001000000f050984 */ /* 0x000e620000000400 */
[-C--:B------:R-:W-:Y:S02]  /*1e80*/  ISETP.GE.OR P4, PT, R14, R11.reuse, P4 ;  /* 0x0000000b0e00720c */ /* 0x080fe40002786670 */
[-C--:B------:R-:W-:Y:S02]  /*1e90*/  ISETP.GE.OR P5, PT, R16, R11.reuse, P5 ;  /* 0x0000000b1000720c */ /* 0x080fe40002fa6670 */
[-C--:B------:R-:W-:Y:S02]  /*1ea0*/  ISETP.GE.OR P6, PT, R18, R11.reuse, P6 ;  /* 0x0000000b1200720c */ /* 0x080fe400037c6670 */
[-C--:B------:R-:W-:Y:S02]  /*1eb0*/  ISETP.GE.OR P1, PT, R20, R11.reuse, P1 ;  /* 0x0000000b1400720c */ /* 0x080fe40000f26670 */
[----:B------:R-:W-:-:S02]  /*1ec0*/  ISETP.GE.OR P2, PT, R22, R11, P2 ;  /* 0x0000000b1600720c */ /* 0x000fc40001746670 */
[----:B------:R-:W-:-:S03]  /*1ed0*/  ISETP.GE.OR P3, PT, R24, R11, P3 ;  /* 0x0000000b1800720c */ /* 0x000fc60001f66670 */
[----:B------:R-:W2:Y:S04]  /*1ee0*/  @!P4 LDS.U16 R7, [R15+0x1002] ;  /* 0x001002000f07c984 */ /* 0x000ea80000000400 */
[----:B------:R-:W3:Y:S04]  /*1ef0*/  @!P5 LDS.U16 R9, [R15+0x1004] ;  /* 0x001004000f09d984 */ /* 0x000ee80000000400 */
[----:B------:R-:W4:Y:S04]  /*1f00*/  @!P6 LDS.U16 R13, [R15+0x1006] ;  /* 0x001006000f0de984 */ /* 0x000f280000000400 */
[----:B------:R-:W5:Y:S04]  /*1f10*/  @!P1 LDS.U16 R19, [R15+0x1008] ;  /* 0x001008000f139984 */ /* 0x000f680000000400 */
[----:B------:R-:W5:Y:S04]  /*1f20*/  @!P2 LDS.U16 R21, [R15+0x100a] ;  /* 0x00100a000f15a984 */ /* 0x000f680000000400 */
[----:B------:R-:W5:Y:S04]  /*1f30*/  @!P3 LDS.U16 R23, [R15+0x100c] ;  /* 0x00100c000f17b984 */ /* 0x000f680000000400 */
[----:B-1----:R1:W-:Y:S01]  /*1f40*/  @P0 STG.E.U16 desc[UR8][R2.64], R5 ;  /* 0x0000000502000986 */ /* 0x0023e2000c101508 */
[----:B------:R-:W-:-:S04]  /*1f50*/  ISETP.GE.AND P0, PT, R17, UR4, PT ;  /* 0x0000000411007c0c */ /* 0x000fc8000bf06270 */
[----:B------:R-:W-:Y:S01]  /*1f60*/  ISETP.GE.OR P0, PT, R26, R11, P0 ;  /* 0x0000000b1a00720c */ /* 0x000fe20000706670 */
[----:B--2---:R1:W-:Y:S04]  /*1f70*/  @!P4 STG.E.U16 desc[UR8][R2.64+0x2], R7 ;  /* 0x000002070200c986 */ /* 0x0043e8000c101508 */
[----:B---3--:R1:W-:Y:S04]  /*1f80*/  @!P5 STG.E.U16 desc[UR8][R2.64+0x4], R9 ;  /* 0x000004090200d986 */ /* 0x0083e8000c101508 */
[----:B----4-:R1:W-:Y:S04]  /*1f90*/  @!P6 STG.E.U16 desc[UR8][R2.64+0x6], R13 ;  /* 0x0000060d0200e986 */ /* 0x0103e8000c101508 */
[----:B-----5:R1:W-:Y:S04]  /*1fa0*/  @!P1 STG.E.U16 desc[UR8][R2.64+0x8], R19 ;  /* 0x0000081302009986 */ /* 0x0203e8000c101508 */
[----:B------:R1:W-:Y:S04]  /*1fb0*/  @!P2 STG.E.U16 desc[UR8][R2.64+0xa], R21 ;  /* 0x00000a150200a986 */ /* 0x0003e8000c101508 */
[----:B------:R1:W-:Y:S01]  /*1fc0*/  @!P3 STG.E.U16 desc[UR8][R2.64+0xc], R23 ;  /* 0x00000c170200b986 */ /* 0x0003e2000c101508 */
[----:B------:R-:W-:Y:S05]  /*1fd0*/  @P0 EXIT ;  /* 0x000000000000094d */ /* 0x000fea0003800000 */
[----:B------:R-:W2:Y:S04]  /*1fe0*/  LDS.U16 R15, [R15+0x100e] ;  /* 0x00100e000f0f7984 */ /* 0x000ea80000000400 */
[----:B--2---:R-:W-:Y:S01]  /*1ff0*/  STG.E.U16 desc[UR8][R2.64+0xe], R15 ;  /* 0x00000e0f02007986 */ /* 0x004fe2000c101508 */
[----:B------:R-:W-:Y:S05]  /*2000*/  EXIT ;  /* 0x000000000000794d */ /* 0x000fea0003800000 */
.L_x_34:
[----:B------:R-:W1:Y:S01]  /*2010*/  LDS.128 R12, [R15+0x1000] ;  /* 0x001000000f0c7984 */ /* 0x000e620000000c00 */
[----:B------:R-:W-:-:S05]  /*2020*/  IMAD.WIDE.U32 R2, R0, 0x2, R2 ;  /* 0x0000000200027825 */ /* 0x000fca00078e0002 */
[----:B-1----:R-:W-:Y:S01]  /*2030*/  STG.E.128 desc[UR8][R2.64], R12 ;  /* 0x0000000c02007986 */ /* 0x002fe2000c101d08 */
[----:B------:R-:W-:Y:S05]  /*2040*/  EXIT ;  /* 0x000000000000794d */ /* 0x000fea0003800000 */
.L_x_35:
[----:B------:R-:W-:-:S00]  /*2050*/  BRA `(.L_x_35) ;  /* 0xfffffffc00fc7947 */ /* 0x000fc0000383ffff */
[----:B------:R-:W-:-:S00]  /*2060*/  NOP ;  /* 0x0000000000007918 */ /* 0x000fc00000000000 */
        /* <DEDUP_REMOVED lines=9> */
.L_x_108:


//--------------------- .text._Z30A12_trsm_kernel_half_optimizedILi128EEvP6__halfiiiii --------------------------
	.section	.text._Z30A12_trsm_kernel_half_optimizedILi128EEvP6__halfiiiii,"ax",@progbits
	.align	128
        .global         _Z30A12_trsm_kernel_half_optimizedILi128EEvP6__halfiiiii
        .type           _Z30A12_trsm_kernel_half_optimizedILi128EEvP6__halfiiiii,@function
        .size           _Z30A12_trsm_kernel_half_optimizedILi128EEvP6__halfiiiii,(.L_x_109 - _Z30A12_trsm_kernel_half_optimizedILi128EEvP6__halfiiiii)
        .other          _Z30A12_trsm_kernel_half_optimizedILi128EEvP6__halfiiiii,@"STO_CUDA_ENTRY STV_DEFAULT"
_Z30A12_trsm_kernel_half_optimizedILi128EEvP6__halfiiiii:
.text._Z30A12_trsm_kernel_half_optimizedILi128EEvP6__halfiiiii:
        /* <DEDUP_REMOVED lines=8> */
[----:B-1----:R-:W-:-:S04]  /*0080*/  IMAD.U32 R4, RZ, RZ, UR4 ;  /* 0x00000004ff047e24 */ /* 0x002fc8000f8e00ff */
[----:B------:R-:W-:-:S05]  /*0090*/  IMAD.IADD R3, R11, 0x1, R4 ;  /* 0x000000010b037824 */ /* 0x000fca00078e0204 */
[----:B--2---:R-:W-:-:S13]  /*00a0*/  ISETP.GE.AND P0, PT, R3, UR5, PT ;  /* 0x0000000503007c0c */ /* 0x004fda000bf06270 */
[----:B------:R-:W-:Y:S05]  /*00b0*/  @P0 EXIT ;  /* 0x000000000000094d */ /* 0x000fea0003800000 */
[----:B------:R-:W1:Y:S01]  /*00c0*/  S2R R9, SR_TID.X ;  /* 0x0000000000097919 */ /* 0x000e620000002100 */
[----:B------:R-:W2:Y:S01]  /*00d0*/  S2UR UR4, SR_CTAID.X ;  /* 0x00000000000479c3 */ /* 0x000ea20000002500 */
[----:B------:R-:W-:Y:S01]  /*00e0*/  BSSY.RECONVERGENT B0, `(.L_x_36) ;  /* 0x000000a000007945 */ /* 0x000fe20003800200 */
[----:B--2---:R-:W-:Y:S01]  /*00f0*/  USHF.L.U32 UR4, UR4, 0x4, URZ ;  /* 0x0000000404047899 */ /* 0x004fe200080006ff */
[----:B-1----:R-:W-:-:S05]  /*0100*/  SHF.R.U32.HI R5, RZ, 0x5, R9 ;  /* 0x00000005ff057819 */ /* 0x002fca0000011609 */
[----:B------:R-:W-:-:S05]  /*0110*/  LOP3.LUT R0, R5, UR4, RZ, 0xfc, !PT ;  /* 0x0000000405007c12 */ /* 0x000fca000f8efcff */
[----:B------:R-:W-:-:S04]  /*0120*/  IMAD.IADD R0, R3, 0x1, R0 ;  /* 0x0000000103007824 */ /* 0x000fc800078e0200 */
[C---:B------:R-:W-:Y:S01]  /*0130*/  VIADD R2, R0.reuse, 0x8 ;  /* 0x0000000800027836 */ /* 0x040fe20000000000 */
[----:B------:R-:W-:-:S04]  /*0140*/  ISETP.GE.AND P0, PT, R0, UR5, PT ;  /* 0x0000000500007c0c */ /* 0x000fc8000bf06270 */
[----:B------:R-:W-:-:S09]  /*0150*/  ISETP.GE.AND P1, PT, R2, UR5, PT ;  /* 0x0000000502007c0c */ /* 0x000fd2000bf26270 */
[----:B------:R-:W-:Y:S05]  /*0160*/  @P0 BRA `(.L_x_37) ;  /* 0x0000000000040947 */ /* 0x000fea0003800000 */
[----:B------:R-:W0:Y:S02]  /*0170*/  LDGDEPBAR ;  /* 0x00000000000079af */ /* 0x000e240000000000 */
.L_x_37:
[----:B------:R-:W-:Y:S05]  /*0180*/  BSYNC.RECONVERGENT B0 ;  /* 0x0000000000007941 */ /* 0x000fea0003800200 */
.L_x_36:
[----:B------:R-:W-:Y:S04]  /*0190*/  BSSY.RECONVERGENT B0, `(.L_x_38) ;  /* 0x0000003000007945 */ /* 0x000fe80003800200 */
[----:B------:R-:W-:Y:S05]  /*01a0*/  @P1 BRA `(.L_x_39) ;  /* 0x0000000000041947 */ /* 0x000fea0003800000 */
[----:B------:R-:W0:Y:S02]  /*01b0*/  LDGDEPBAR ;  /* 0x00000000000079af */ /* 0x000e240000000000 */
.L_x_39:
[----:B------:R-:W-:Y:S05]  /*01c0*/  BSYNC.RECONVERGENT B0 ;  /* 0x0000000000007941 */ /* 0x000fea0003800200 */
.L_x_38:
[----:B------:R-:W1:Y:S01]  /*01d0*/  S2UR UR5, SR_CgaCtaId ;  /* 0x00000000000579c3 */ /* 0x000e620000008800 */
[C---:B------:R-:W-:Y:S01]  /*01e0*/  LOP3.LUT R0, R5.reuse, 0x3, RZ, 0xc0, !PT ;  /* 0x0000000305007812 */ /* 0x040fe200078ec0ff */
[----:B------:R-:W-:Y:S01]  /*01f0*/  UMOV UR4, 0x400 ;  /* 0x0000040000047882 */ /* 0x000fe20000000000 */
[----:B------:R-:W-:Y:S01]  /*0200*/  IMAD.SHL.U32 R5, R5, 0x100, RZ ;  /* 0x0000010005057824 */ /* 0x000fe200078e00ff */
[----:B------:R-:W-:Y:S01]  /*0210*/  UIADD3 UR4, UPT, UPT, UR4, 0x1000, URZ ;  /* 0x0000100004047890 */ /* 0x000fe2000fffe0ff */
[----:B------:R-:W-:Y:S01]  /*0220*/  ISETP.GE.U32.AND P0, PT, R0, R11, PT ;  /* 0x0000000b0000720c */ /* 0x000fe20003f06070 */
[----:B------:R-:W2:Y:S01]  /*0230*/  LDCU.64 UR8, c[0x0][0x358] ;  /* 0x00006b00ff0877ac */ /* 0x000ea20008000a00 */
[----:B------:R-:W-:Y:S01]  /*0240*/  BSSY.RECONVERGENT B0, `(.L_x_40) ;  /* 0x0000023000007945 */ /* 0x000fe20003800200 */
[----:B------:R-:W-:Y:S01]  /*0250*/  LOP3.LUT R3, R5, 0x300, RZ, 0xc0, !PT ;  /* 0x0000030005037812 */ /* 0x000fe200078ec0ff */
[----:B------:R-:W3:Y:S01]  /*0260*/  LDCU UR6, c[0x0][0x390] ;  /* 0x00007200ff0677ac */ /* 0x000ee20008000800 */
[----:B------:R-:W-:-:S02]  /*0270*/  LOP3.LUT R2, R9, 0x1f, RZ, 0xc0, !PT ;  /* 0x0000001f09027812 */ /* 0x000fc400078ec0ff */
[----:B------:R-:W-:Y:S01]  /*0280*/  SHF.R.U32.HI R9, RZ, 0x7, R9 ;  /* 0x00000007ff097819 */ /* 0x000fe20000011609 */
[----:B------:R-:W4:Y:S01]  /*0290*/  LDCU.64 UR10, c[0x0][0x380] ;  /* 0x00007000ff0a77ac */ /* 0x000f220008000a00 */
[----:B-1----:R-:W-:-:S06]  /*02a0*/  ULEA UR4, UR5, UR4, 0x18 ;  /* 0x0000000405047291 */ /* 0x002fcc000f8ec0ff */
[----:B------:R-:W-:Y:S01]  /*02b0*/  VIADD R3, R3, UR4 ;  /* 0x0000000403037c36 */ /* 0x000fe20008000000 */
[----:B--234-:R-:W-:Y:S06]  /*02c0*/  @P0 BRA `(.L_x_41) ;  /* 0x0000000000680947 */ /* 0x01cfec0003800000 */
[----:B------:R-:W1:Y:S01]  /*02d0*/  LDC R16, c[0x0][0x394] ;  /* 0x0000e500ff107b82 */ /* 0x000e620000000800 */
[----:B------:R-:W-:Y:S02]  /*02e0*/  IMAD.IADD R10, R0, 0x1, R4 ;  /* 0x00000001000a7824 */ /* 0x000fe400078e0204 */
[----:B------:R-:W-:-:S05]  /*02f0*/  IMAD R8, R9, 0x20, R2 ;  /* 0x0000002009087824 */ /* 0x000fca00078e0202 */
[----:B------:R-:W2:Y:S08]  /*0300*/  LDC R11, c[0x0][0x398] ;  /* 0x0000e600ff0b7b82 */ /* 0x000eb00000000800 */
[----:B------:R-:W3:Y:S02]  /*0310*/  LDC.64 R6, c[0x0][0x388] ;  /* 0x0000e200ff067b82 */ /* 0x000ee40000000a00 */
.L_x_45:
[----:B-1----:R-:W-:Y:S01]  /*0320*/  IMAD.MOV.U32 R4, RZ, RZ, R16 ;  /* 0x000000ffff047224 */ /* 0x002fe200078e0010 */
[----:B------:R-:W-:Y:S03]  /*0330*/  BSSY.RECONVERGENT B1, `(.L_x_42) ;  /* 0x0000010000017945 */ /* 0x000fe60003800200 */
[----:B--2---:R-:W-:-:S05]  /*0340*/  IMAD.IADD R12, R8, 0x1, R4 ;  /* 0x00000001080c7824 */ /* 0x004fca00078e0204 */
[----:B---3--:R-:W-:-:S04]  /*0350*/  ISETP.GE.AND P0, PT, R12, R6, PT ;  /* 0x000000060c00720c */ /* 0x008fc80003f06270 */
[----:B--2---:R-:W-:-:S04]  /*0360*/  ISETP.GE.OR P0, PT, R8, R11, P0 ;  /* 0x0000000b0800720c */ /* 0x004fc80000706670 */
[----:B------:R-:W-:-:S13]  /*0370*/  ISETP.GE.OR P0, PT, R10, R7, P0 ;  /* 0x000000070a00720c */ /* 0x000fda0000706670 */
[----:B------:R-:W-:Y:S05]  /*0380*/  @P0 BRA `(.L_x_43) ;  /* 0x0000000000200947 */ /* 0x000fea0003800000 */
[----:B------:R-:W-:-:S03]  /*0390*/  SHF.R.S32.HI R13, RZ, 0x1f, R12 ;  /* 0x0000001fff0d7819 */ /* 0x000fc6000001140c */
[----:B------:R-:W-:-:S03]  /*03a0*/  IMAD.WIDE R12, R10, UR6, R12 ;  /* 0x000000060a0c7c25 */ /* 0x000fc6000f8e020c */
[----:B------:R-:W-:-:S04]  /*03b0*/  LEA R14, P0, R12, UR10, 0x1 ;  /* 0x0000000a0c0e7c11 */ /* 0x000fc8000f8008ff */
[----:B------:R-:W-:-:S05]  /*03c0*/  LEA.HI.X R15, R12, UR11, R13, 0x1, P0 ;  /* 0x0000000b0c0f7c11 */ /* 0x000fca00080f0c0d */
[----:B------:R-:W2:Y:S01]  /*03d0*/  LDG.E.U16.CONSTANT R14, desc[UR8][R14.64] ;  /* 0x000000080e0e7981 */ /* 0x000ea2000c1e9500 */
[----:B------:R-:W-:-:S05]  /*03e0*/  IMAD R13, R8, 0x2, R3 ;  /* 0x00000002080d7824 */ /* 0x000fca00078e0203 */
[----:B--2---:R1:W-:Y:S01]  /*03f0*/  STS.U16 [R13], R14 ;  /* 0x0000000e0d007388 */ /* 0x0043e20000000400 */
[----:B------:R-:W-:Y:S05]  /*0400*/  BRA `(.L_x_44) ;  /* 0x0000000000087947 */ /* 0x000fea0003800000 */
.L_x_43:
[----:B------:R-:W-:-:S05]  /*0410*/  IMAD R12, R8, 0x2, R3 ;  /* 0x00000002080c7824 */ /* 0x000fca00078e0203 */
[----:B------:R2:W-:Y:S02]  /*0420*/  STS.U16 [R12], RZ ;  /* 0x000000ff0c007388 */ /* 0x0005e40000000400 */
.L_x_44:
[----:B------:R-:W-:Y:S05]  /*0430*/  BSYNC.RECONVERGENT B1 ;  /* 0x0000000000017941 */ /* 0x000fea0003800200 */
.L_x_42:
[C---:B------:R-:W-:Y:S01]  /*0440*/  ISETP.GE.U32.AND P0, PT, R8.reuse, 0x40, PT ;  /* 0x000000400800780c */ /* 0x040fe20003f06070 */
[----:B------:R-:W-:-:S12]  /*0450*/  VIADD R8, R8, 0x40 ;  /* 0x0000004008087836 */ /* 0x000fd80000000000 */
[----:B------:R-:W-:Y:S05]  /*0460*/  @!P0 BRA `(.L_x_45) ;  /* 0xfffffffc00ac8947 */ /* 0x000fea000383ffff */
.L_x_41:
[----:B------:R-:W-:Y:S05]  /*0470*/  BSYNC.RECONVERGENT B0 ;  /* 0x0000000000007941 */ /* 0x000fea0003800200 */
.L_x_40:
[----:B------:R-:W-:Y:S01]  /*0480*/  LOP3.LUT R8, R0, 0x4, RZ, 0xfc, !PT ;  /* 0x0000000400087812 */ /* 0x000fe200078efcff */
[----:B------:R-:W3:Y:S01]  /*0490*/  LDCU UR5, c[0x0][0x390] ;  /* 0x00007200ff0577ac */ /* 0x000ee20008000800 */
[----:B------:R-:W-:Y:S02]  /*04a0*/  BSSY.RECONVERGENT B0, `(.L_x_46) ;  /* 0x000001d000007945 */ /* 0x000fe40003800200 */
[----:B------:R-:W-:Y:S01]  /*04b0*/  ISETP.GE.AND P0, PT, R8, R11, PT ;  /* 0x0000000b0800720c */ /* 0x000fe20003f06270 */
[----:B------:R-:W4:-:S12]  /*04c0*/  LDCU.64 UR6, c[0x0][0x380] ;  /* 0x00007000ff0677ac */ /* 0x000f180008000a00 */
[----:B------:R-:W-:Y:S05]  /*04d0*/  @P0 BRA `(.L_x_47) ;  /* 0x0000000000640947 */ /* 0x000fea0003800000 */
[----:B------:R-:W1:Y:S01]  /*04e0*/  LDC R15, c[0x0][0x394] ;  /* 0x0000e500ff0f7b82 */ /* 0x000e620000000800 */
[----:B------:R-:W-:Y:S02]  /*04f0*/  IMAD.IADD R10, R8, 0x1, R4 ;  /* 0x00000001080a7824 */ /* 0x000fe400078e0204 */
[----:B------:R-:W-:-:S05]  /*0500*/  IMAD R4, R9, 0x20, R2 ;  /* 0x0000002009047824 */ /* 0x000fca00078e0202 */
[----:B------:R-:W1:Y:S08]  /*0510*/  LDC R11, c[0x0][0x398] ;  /* 0x0000e600ff0b7b82 */ /* 0x000e700000000800 */
[----:B------:R-:W1:Y:S02]  /*0520*/  LDC.64 R6, c[0x0][0x388] ;  /* 0x0000e200ff067b82 */ /* 0x000e640000000a00 */
.L_x_51:
[----:B-1----:R-:W-:Y:S01]  /*0530*/  IMAD.IADD R8, R4, 0x1, R15 ;  /* 0x0000000104087824 */ /* 0x002fe200078e020f */
[----:B------:R-:W-:Y:S04]  /*0540*/  BSSY.RECONVERGENT B1, `(.L_x_48) ;  /* 0x000000f000017945 */ /* 0x000fe80003800200 */
[----:B------:R-:W-:-:S04]  /*0550*/  ISETP.GE.AND P0, PT, R8, R6, PT ;  /* 0x000000060800720c */ /* 0x000fc80003f06270 */
[----:B------:R-:W-:-:S04]  /*0560*/  ISETP.GE.OR P0, PT, R4, R11, P0 ;  /* 0x0000000b0400720c */ /* 0x000fc80000706670 */
[----:B------:R-:W-:-:S13]  /*0570*/  ISETP.GE.OR P0, PT, R10, R7, P0 ;  /* 0x000000070a00720c */ /* 0x000fda0000706670 */
[----:B------:R-:W-:Y:S05]  /*0580*/  @P0 BRA `(.L_x_49) ;  /* 0x0000000000200947 */ /* 0x000fea0003800000 */
[----:B------:R-:W-:-:S03]  /*0590*/  SHF.R.S32.HI R9, RZ, 0x1f, R8 ;  /* 0x0000001fff097819 */ /* 0x000fc60000011408 */
[----:B---3--:R-:W-:-:S03]  /*05a0*/  IMAD.WIDE R8, R10, UR5, R8 ;  /* 0x000000050a087c25 */ /* 0x008fc6000f8e0208 */
[----:B--2-4-:R-:W-:-:S04]  /*05b0*/  LEA R12, P0, R8, UR6, 0x1 ;  /* 0x00000006080c7c11 */ /* 0x014fc8000f8008ff */
[----:B------:R-:W-:-:S05]  /*05c0*/  LEA.HI.X R13, R8, UR7, R9, 0x1, P0 ;  /* 0x00000007080d7c11 */ /* 0x000fca00080f0c09 */
[----:B------:R-:W2:Y:S01]  /*05d0*/  LDG.E.U16.CONSTANT R12, desc[UR8][R12.64] ;  /* 0x000000080c0c7981 */ /* 0x000ea2000c1e9500 */
[----:B------:R-:W-:-:S05]  /*05e0*/  IMAD R9, R4, 0x2, R3 ;  /* 0x0000000204097824 */ /* 0x000fca00078e0203 */
[----:B--2---:R1:W-:Y:S01]  /*05f0*/  STS.U16 [R9+0x400], R12 ;  /* 0x0004000c09007388 */ /* 0x0043e20000000400 */
[----:B------:R-:W-:Y:S05]  /*0600*/  BRA `(.L_x_50) ;  /* 0x0000000000087947 */ /* 0x000fea0003800000 */
.L_x_49:
[----:B------:R-:W-:-:S05]  /*0610*/  IMAD R8, R4, 0x2, R3 ;  /* 0x0000000204087824 */ /* 0x000fca00078e0203 */
[----:B------:R1:W-:Y:S02]  /*0620*/  STS.U16 [R8+0x400], RZ ;  /* 0x000400ff08007388 */ /* 0x0003e40000000400 */
.L_x_50:
[----:B---34-:R-:W-:Y:S05]  /*0630*/  BSYNC.RECONVERGENT B1 ;  /* 0x0000000000017941 */ /* 0x018fea0003800200 */
.L_x_48:
[C---:B------:R-:W-:Y:S01]  /*0640*/  ISETP.GE.U32.AND P0, PT, R4.reuse, 0x40, PT ;  /* 0x000000400400780c */ /* 0x040fe20003f06070 */
[----:B------:R-:W-:-:S12]  /*0650*/  VIADD R4, R4, 0x40 ;  /* 0x0000004004047836 */ /* 0x000fd80000000000 */
[----:B------:R-:W-:Y:S05]  /*0660*/  @!P0 BRA `(.L_x_51) ;  /* 0xfffffffc00b08947 */ /* 0x000fea000383ffff */
.L_x_47:
[----:B---34-:R-:W-:Y:S05]  /*0670*/  BSYNC.RECONVERGENT B0 ;  /* 0x0000000000007941 */ /* 0x018fea0003800200 */
.L_x_46:
[----:B------:R-:W-:-:S04]  /*0680*/  DEPBAR.LE SB0, 0x0 ;  /* 0x000080000000791a */ /* 0x000fc80000000000 */
[----:B------:R-:W3:Y:S01]  /*0690*/  S2UR UR6, SR_CgaCtaId ;  /* 0x00000000000679c3 */ /* 0x000ee20000008800 */
[----:B------:R-:W-:Y:S01]  /*06a0*/  UMOV UR5, 0x400 ;  /* 0x0000040000057882 */ /* 0x000fe20000000000 */
[C---:B------:R-:W-:Y:S01]  /*06b0*/  LOP3.LUT R3, R2.reuse, 0x40, RZ, 0xfc, !PT ;  /* 0x0000004002037812 */ /* 0x040fe200078efcff */
[----:B------:R-:W-:Y:S01]  /*06c0*/  BSSY.RECONVERGENT B1, `(.L_x_52) ;  /* 0x00000a4000017945 */ /* 0x000fe20003800200 */
[----:B------:R-:W-:-:S04]  /*06d0*/  LOP3.LUT R4, R2, 0x60, RZ, 0xfc, !PT ;  /* 0x0000006002047812 */ /* 0x000fc800078efcff */
[----:B------:R-:W-:Y:S08]  /*06e0*/  BAR.SYNC.DEFER_BLOCKING 0x0 ;  /* 0x0000000000007b1d */ /* 0x000ff00000010000 */
[----:B------:R-:W-:Y:S01]  /*06f0*/  BAR.SYNC.DEFER_BLOCKING 0x0 ;  /* 0x0000000000007b1d */ /* 0x000fe20000010000 */
[----:B---3--:R-:W-:Y:S01]  /*0700*/  ULEA UR5, UR6, UR5, 0x18 ;  /* 0x0000000506057291 */ /* 0x008fe2000f8ec0ff */
[----:B------:R-:W-:-:S02]  /*0710*/  ISETP.GE.AND P0, PT, R3, R11, PT ;  /* 0x0000000b0300720c */ /* 0x000fc40003f06270 */
[----:B------:R-:W-:Y:S02]  /*0720*/  ISETP.GE.AND P1, PT, R4, R11, PT ;  /* 0x0000000b0400720c */ /* 0x000fe40003f26270 */
[----:B------:R-:W-:Y:S01]  /*0730*/  ISETP.GE.AND P2, PT, R11, 0x1, PT ;  /* 0x000000010b00780c */ /* 0x000fe20003f46270 */
[----:B------:R-:W-:-:S04]  /*0740*/  VIADD R5, R5, UR5 ;  /* 0x0000000505057c36 */ /* 0x000fc80008000000 */
[----:B------:R-:W-:-:S05]  /*0750*/  IMAD R6, R2, 0x2, R5 ;  /* 0x0000000202067824 */ /* 0x000fca00078e0205 */
[----:B------:R-:W-:Y:S04]  /*0760*/  @!P0 LDS.U16 R7, [R6+0x80] ;  /* 0x0000800006078984 */ /* 0x000fe80000000400 */
[----:B-1----:R-:W1:Y:S04]  /*0770*/  @!P0 LDS.U16 R8, [R6+0x880] ;  /* 0x0008800006088984 */ /* 0x002e680000000400 */
[----:B------:R-:W-:Y:S04]  /*0780*/  @!P1 LDS.U16 R9, [R6+0xc0] ;  /* 0x0000c00006099984 */ /* 0x000fe80000000400 */
[----:B------:R-:W3:Y:S01]  /*0790*/  @!P1 LDS.U16 R10, [R6+0x8c0] ;  /* 0x0008c000060a9984 */ /* 0x000ee20000000400 */
[----:B-1----:R-:W-:Y:S01]  /*07a0*/  @!P0 PRMT R7, R7, 0x5410, R8 ;  /* 0x0000541007078816 */ /* 0x002fe20000000008 */
[----:B------:R-:W-:Y:S01]  /*07b0*/  @P0 IMAD.MOV.U32 R7, RZ, RZ, RZ ;  /* 0x000000ffff070224 */ /* 0x000fe200078e00ff */
[----:B---3--:R-:W-:Y:S01]  /*07c0*/  @!P1 PRMT R9, R9, 0x5410, R10 ;  /* 0x0000541009099816 */ /* 0x008fe2000000000a */
[----:B------:R-:W-:Y:S01]  /*07d0*/  @P1 IMAD.MOV.U32 R9, RZ, RZ, RZ ;  /* 0x000000ffff091224 */ /* 0x000fe200078e00ff */
[----:B------:R-:W-:Y:S06]  /*07e0*/  @!P2 BRA `(.L_x_53) ;  /* 0x000000080044a947 */ /* 0x000fec0003800000 */
[----:B------:R-:W-:-:S07]  /*07f0*/  IMAD.MOV.U32 R8, RZ, RZ, RZ ;  /* 0x000000ffff087224 */ /* 0x000fce00078e00ff */
.L_x_66:
[----:B-1----:R-:W1:Y:S01]  /*0800*/  LDC R11, c[0x0][0x398] ;  /* 0x0000e600ff0b7b82 */ /* 0x002e620000000800 */
[----:B------:R-:W3:Y:S01]  /*0810*/  LDCU UR5, c[0x0][0x398] ;  /* 0x00007300ff0577ac */ /* 0x000ee20008000800 */
[----:B------:R-:W-:Y:S01]  /*0820*/  SHF.R.U32.HI R17, RZ, 0x2, R8 ;  /* 0x00000002ff117819 */ /* 0x000fe20000011608 */
[----:B------:R-:W-:Y:S01]  /*0830*/  BSSY.RECONVERGENT B0, `(.L_x_54) ;  /* 0x000005e000007945 */ /* 0x000fe20003800200 */
[----:B--2---:R-:W-:Y:S01]  /*0840*/  IMAD.MOV.U32 R15, RZ, RZ, RZ ;  /* 0x000000ffff0f7224 */ /* 0x004fe200078e00ff */
[C---:B------:R-:W-:Y:S02]  /*0850*/  LOP3.LUT R14, R2.reuse, 0x20, RZ, 0xfc, !PT ;  /* 0x00000020020e7812 */ /* 0x040fe400078efcff */
[----:B------:R-:W-:Y:S02]  /*0860*/  LOP3.LUT R10, R17, 0x1, RZ, 0xc0, !PT ;  /* 0x00000001110a7812 */ /* 0x000fe400078ec0ff */
[----:B---3--:R-:W-:-:S13]  /*0870*/  ISETP.GE.AND P3, PT, R2, UR5, PT ;  /* 0x0000000502007c0c */ /* 0x008fda000bf66270 */
.L_x_59:
[----:B--2---:R-:W-:Y:S01]  /*0880*/  IMAD R12, R10, 0x4, R15 ;  /* 0x000000040a0c7824 */ /* 0x004fe200078e020f */
[----:B-1----:R-:W-:Y:S01]  /*0890*/  ISETP.GE.AND P6, PT, R14, R11, PT ;  /* 0x0000000b0e00720c */ /* 0x002fe20003fc6270 */
[----:B------:R-:W-:Y:S01]  /*08a0*/  BSSY.RECONVERGENT B2, `(.L_x_55) ;  /* 0x000001c000027945 */ /* 0x000fe20003800200 */
[----:B------:R-:W-:Y:S02]  /*08b0*/  IMAD.MOV.U32 R18, RZ, RZ, RZ ;  /* 0x000000ffff127224 */ /* 0x000fe400078e00ff */
[----:B------:R-:W-:-:S05]  /*08c0*/  LEA R13, R12, UR4, 0x8 ;  /* 0x000000040c0d7c11 */ /* 0x000fca000f8e40ff */
[----:B------:R-:W-:Y:S02]  /*08d0*/  IMAD R24, R2, 0x2, R13 ;  /* 0x0000000202187824 */ /* 0x000fe400078e020d */
[----:B------:R-:W-:-:S03]  /*08e0*/  IMAD.IADD R13, R15, 0x1, R8 ;  /* 0x000000010f0d7824 */ /* 0x000fc600078e0208 */
[----:B------:R1:W2:Y:S01]  /*08f0*/  @!P3 LDS.U16 R25, [R24] ;  /* 0x000000001819b984 */ /* 0x0002a20000000400 */
[C---:B------:R-:W-:Y:S01]  /*0900*/  IMAD.IADD R12, R13.reuse, 0x1, -R2 ;  /* 0x000000010d0c7824 */ /* 0x040fe200078e0a02 */
[CC--:B------:R-:W-:Y:S02]  /*0910*/  ISETP.GE.U32.AND P0, PT, R13.reuse, R2.reuse, PT ;  /* 0x000000020d00720c */ /* 0x0c0fe40003f06070 */
[----:B------:R1:W3:Y:S01]  /*0920*/  @!P6 LDS.U16 R20, [R24+0x40] ;  /* 0x000040001814e984 */ /* 0x0002e20000000400 */
[C---:B------:R-:W-:Y:S02]  /*0930*/  LOP3.LUT R27, R13.reuse, 0x1f, RZ, 0xc0, !PT ;  /* 0x0000001f0d1b7812 */ /* 0x040fe400078ec0ff */
[----:B------:R-:W-:Y:S02]  /*0940*/  LEA.HI R12, R12, 0x1, RZ, 0x1b ;  /* 0x000000010c0c7811 */ /* 0x000fe400078fd8ff */
[----:B------:R-:W-:Y:S02]  /*0950*/  ISETP.GE.U32.AND P2, PT, R13, R2, PT ;  /* 0x000000020d00720c */ /* 0x000fe40003f46070 */
[----:B------:R-:W-:-:S02]  /*0960*/  SEL R12, R12, RZ, P0 ;  /* 0x000000ff0c0c7207 */ /* 0x000fc40000000000 */
[----:B------:R-:W-:Y:S02]  /*0970*/  ISETP.GE.U32.AND P0, PT, R13, 0x80, PT ;  /* 0x000000800d00780c */ /* 0x000fe40003f06070 */
[----:B------:R-:W-:Y:S02]  /*0980*/  ISETP.GT.U32.AND P1, PT, R12, 0x1, PT ;  /* 0x000000010c00780c */ /* 0x000fe40003f24070 */
[----:B------:R-:W-:Y:S02]  /*0990*/  ISETP.EQ.AND P0, PT, R27, R2, !P0 ;  /* 0x000000021b00720c */ /* 0x000fe40004702270 */
[-C--:B------:R-:W-:Y:S02]  /*09a0*/  ISETP.GE.OR P2, PT, R2, R11.reuse, P2 ;  /* 0x0000000b0200720c */ /* 0x080fe40001746670 */
[----:B------:R-:W-:-:S09]  /*09b0*/  ISETP.GE.OR P1, PT, R14, R11, P1 ;  /* 0x0000000b0e00720c */ /* 0x000fd20000f26670 */
[----:B-1----:R-:W-:Y:S05]  /*09c0*/  @!P0 BRA `(.L_x_56) ;  /* 0x0000000000248947 */ /* 0x002fea0003800000 */
[----:B------:R-:W-:Y:S01]  /*09d0*/  ISETP.NE.AND P4, PT, R13, R3, PT ;  /* 0x000000030d00720c */ /* 0x000fe20003f85270 */
[----:B------:R-:W-:-:S12]  /*09e0*/  IMAD.MOV.U32 R18, RZ, RZ, R7 ;  /* 0x000000ffff127224 */ /* 0x000fd800078e0007 */
[----:B------:R-:W-:Y:S05]  /*09f0*/  @!P4 BRA `(.L_x_56) ;  /* 0x000000000018c947 */ /* 0x000fea0003800000 */
[----:B------:R-:W-:Y:S01]  /*0a00*/  ISETP.NE.AND P4, PT, R13, R4, PT ;  /* 0x000000040d00720c */ /* 0x000fe20003f85270 */
[----:B------:R-:W-:-:S12]  /*0a10*/  IMAD.MOV.U32 R18, RZ, RZ, R9 ;  /* 0x000000ffff127224 */ /* 0x000fd800078e0009 */
[----:B------:R-:W-:-:S05]  /*0a20*/  @P4 IMAD R16, R13, 0x2, R5 ;  /* 0x000000020d104824 */ /* 0x000fca00078e0205 */
[----:B------:R-:W-:Y:S04]  /*0a30*/  @P4 LDS.U16 R19, [R16] ;  /* 0x0000000010134984 */ /* 0x000fe80000000400 */
[----:B------:R-:W1:Y:S02]  /*0a40*/  @P4 LDS.U16 R22, [R16+0x800] ;  /* 0x0008000010164984 */ /* 0x000e640000000400 */
[----:B-1----:R-:W-:-:S07]  /*0a50*/  @P4 PRMT R18, R19, 0x5410, R22 ;  /* 0x0000541013124816 */ /* 0x002fce0000000016 */
.L_x_56:
[----:B------:R-:W-:Y:S05]  /*0a60*/  BSYNC.RECONVERGENT B2 ;  /* 0x0000000000027941 */ /* 0x000fea0003800200 */
.L_x_55:
[C-C-:B------:R-:W-:Y:S01]  /*0a70*/  PRMT R26, R18.reuse, 0x5410, R18.reuse ;  /* 0x00005410121a7816 */ /* 0x140fe20000000012 */
[----:B------:R-:W2:Y:S01]  /*0a80*/  @!P2 LDS.U16 R16, [R6] ;  /* 0x000000000610a984 */ /* 0x000ea20000000400 */
[----:B------:R-:W-:Y:S01]  /*0a90*/  PRMT R28, R18, 0x7632, R18 ;  /* 0x00007632121c7816 */ /* 0x000fe20000000012 */
[----:B------:R-:W-:Y:S01]  /*0aa0*/  BSSY.RECONVERGENT B2, `(.L_x_57) ;  /* 0x0000030000027945 */ /* 0x000fe20003800200 */
[-C--:B------:R-:W-:Y:S01]  /*0ab0*/  ISETP.GE.AND P4, PT, R3, R11.reuse, PT ;  /* 0x0000000b0300720c */ /* 0x080fe20003f86270 */
[----:B------:R-:W3:Y:S01]  /*0ac0*/  @!P1 LDS.U16 R18, [R6+0x40] ;  /* 0x0000400006129984 */ /* 0x000ee20000000400 */
[----:B------:R-:W-:-:S03]  /*0ad0*/  ISETP.GE.AND P5, PT, R4, R11, PT ;  /* 0x0000000b0400720c */ /* 0x000fc60003fa6270 */
[----:B------:R-:W-:Y:S04]  /*0ae0*/  @!P1 LDS.U16 R21, [R6+0x840] ;  /* 0x0008400006159984 */ /* 0x000fe80000000400 */
[----:B------:R-:W-:Y:S04]  /*0af0*/  @!P2 LDS.U16 R19, [R6+0x800] ;  /* 0x000800000613a984 */ /* 0x000fe80000000400 */
[----:B------:R-:W-:Y:S04]  /*0b00*/  SHFL.IDX PT, R23, R26, R27, 0x1f ;  /* 0x00001f1b1a177589 */ /* 0x000fe800000e0000 */
[----:B------:R-:W1:Y:S01]  /*0b10*/  SHFL.IDX PT, R22, R28, R27, 0x1f ;  /* 0x00001f1b1c167589 */ /* 0x000e6200000e0000 */
[----:B--2---:R-:W-:-:S03]  /*0b20*/  @!P3 PRMT R16, R16, 0x5410, R25 ;  /* 0x000054101010b816 */ /* 0x004fc60000000019 */
[----:B------:R-:W-:Y:S01]  /*0b30*/  @!P5 LDS.U16 R25, [R24+0xc0] ;  /* 0x0000c0001819d984 */ /* 0x000fe20000000400 */
[----:B---3--:R-:W-:-:S03]  /*0b40*/  @!P6 PRMT R18, R18, 0x5410, R20 ;  /* 0x000054101212e816 */ /* 0x008fc60000000014 */
[----:B------:R-:W2:Y:S01]  /*0b50*/  @!P4 LDS.U16 R20, [R24+0x80] ;  /* 0x000080001814c984 */ /* 0x000ea20000000400 */
[----:B------:R-:W-:Y:S02]  /*0b60*/  @P3 PRMT R16, R16, 0x5410, RZ ;  /* 0x0000541010103816 */ /* 0x000fe400000000ff */
[----:B------:R-:W-:Y:S02]  /*0b70*/  @P6 PRMT R18, R18, 0x5410, RZ ;  /* 0x0000541012126816 */ /* 0x000fe400000000ff */
[----:B-1----:R-:W-:Y:S02]  /*0b80*/  PRMT R23, R23, 0x5410, R22 ;  /* 0x0000541017177816 */ /* 0x002fe40000000016 */
[----:B------:R-:W-:Y:S02]  /*0b90*/  @!P1 PRMT R21, R18, 0x5410, R21 ;  /* 0x0000541012159816 */ /* 0x000fe40000000015 */
[----:B------:R-:W-:Y:S02]  /*0ba0*/  @!P2 PRMT R19, R16, 0x5410, R19 ;  /* 0x000054101013a816 */ /* 0x000fe40000000013 */
[----:B------:R-:W-:Y:S01]  /*0bb0*/  ISETP.GT.U32.AND P6, PT, R12, 0x2, PT ;  /* 0x000000020c00780c */ /* 0x000fe20003fc4070 */
[----:B------:R-:W-:-:S02]  /*0bc0*/  @!P1 HFMA2 R18, -R23, R18.H1_H1, R21 ;  /* 0x3000001217129231 */ /* 0x000fc40000000115 */
[----:B------:R-:W-:Y:S01]  /*0bd0*/  @!P2 HFMA2 R16, -R23, R16.H1_H1, R19 ;  /* 0x300000101710a231 */ /* 0x000fe20000000113 */
[----:B------:R-:W-:Y:S02]  /*0be0*/  ISETP.GE.OR P6, PT, R3, R11, P6 ;  /* 0x0000000b0300720c */ /* 0x000fe400037c6670 */
[----:B------:R-:W-:Y:S01]  /*0bf0*/  PRMT R21, R18, 0x7632, R21 ;  /* 0x0000763212157816 */ /* 0x000fe20000000015 */
[----:B------:R1:W-:Y:S01]  /*0c00*/  @!P1 STS.U16 [R6+0x40], R18 ;  /* 0x0000401206009388 */ /* 0x0003e20000000400 */
[----:B------:R-:W-:-:S03]  /*0c10*/  PRMT R19, R16, 0x7632, R19 ;  /* 0x0000763210137816 */ /* 0x000fc60000000013 */
[----:B------:R1:W-:Y:S04]  /*0c20*/  @!P1 STS.U16 [R6+0x840], R21 ;  /* 0x0008401506009388 */ /* 0x0003e80000000400 */
[----:B------:R1:W-:Y:S04]  /*0c30*/  @!P2 STS.U16 [R6], R16 ;  /* 0x000000100600a388 */ /* 0x0003e80000000400 */
[----:B------:R1:W-:Y:S01]  /*0c40*/  @!P2 STS.U16 [R6+0x800], R19 ;  /* 0x000800130600a388 */ /* 0x0003e20000000400 */
[----:B------:R-:W-:-:S04]  /*0c50*/  ISETP.GT.U32.AND P2, PT, R12, 0x3, PT ;  /* 0x000000030c00780c */ /* 0x000fc80003f44070 */
[----:B------:R-:W-:Y:S02]  /*0c60*/  ISETP.GE.OR P2, PT, R4, R11, P2 ;  /* 0x0000000b0400720c */ /* 0x000fe40001746670 */
[----:B------:R-:W-:Y:S02]  /*0c70*/  @P5 PRMT R25, RZ, 0x7610, R25 ;  /* 0x00007610ff195816 */ /* 0x000fe40000000019 */
[----:B------:R-:W-:-:S05]  /*0c80*/  @P4 PRMT R20, RZ, 0x7610, R20 ;  /* 0x00007610ff144816 */ /* 0x000fca0000000014 */
[----:B--2---:R-:W-:-:S04]  /*0c90*/  @!P6 HFMA2 R7, -R23, R20.H0_H0, R7 ;  /* 0x200000141707e231 */ /* 0x004fc80000000107 */
[----:B------:R-:W-:Y:S01]  /*0ca0*/  @!P2 HFMA2 R9, -R23, R25.H0_H0, R9 ;  /* 0x200000191709a231 */ /* 0x000fe20000000109 */
[----:B-1----:R-:W-:Y:S06]  /*0cb0*/  @!P0 BRA `(.L_x_58) ;  /* 0x0000000000388947 */ /* 0x002fec0003800000 */
[----:B------:R-:W-:Y:S01]  /*0cc0*/  ISETP.NE.AND P0, PT, R13, R3, PT ;  /* 0x000000030d00720c */ /* 0x000fe20003f05270 */
[----:B------:R-:W-:Y:S01]  /*0cd0*/  IMAD.MOV.U32 R12, RZ, RZ, R7 ;  /* 0x000000ffff0c7224 */ /* 0x000fe200078e0007 */
        /* <DEDUP_REMOVED lines=12> */
.L_x_58:
[----:B------:R-:W-:Y:S05]  /*0da0*/  BSYNC.RECONVERGENT B2 ;  /* 0x0000000000027941 */ /* 0x000fea0003800200 */
.L_x_57:
[----:B------:R-:W-:Y:S01]  /*0db0*/  VIADD R12, R13, 0x1 ;  /* 0x000000010d0c7836 */ /* 0x000fe20000000000 */
[----:B------:R-:W-:Y:S01]  /*0dc0*/  BAR.SYNC.DEFER_BLOCKING 0x0 ;  /* 0x0000000000007b1d */ /* 0x000fe20000010000 */
[C---:B------:R-:W-:Y:S01]  /*0dd0*/  ISETP.LT.U32.AND P1, PT, R15.reuse, 0x3, PT ;  /* 0x000000030f00780c */ /* 0x040fe20003f21070 */
[----:B------:R-:W-:Y:S02]  /*0de0*/  VIADD R15, R15, 0x1 ;  /* 0x000000010f0f7836 */ /* 0x000fe40000000000 */
[----:B------:R-:W-:-:S13]  /*0df0*/  ISETP.GE.AND P0, PT, R12, R11, PT ;  /* 0x0000000b0c00720c */ /* 0x000fda0003f06270 */
[----:B------:R-:W-:Y:S05]  /*0e00*/  @!P0 BRA P1, `(.L_x_59) ;  /* 0xfffffff8009c8947 */ /* 0x000fea000083ffff */
[----:B------:R-:W-:Y:S05]  /*0e10*/  BSYNC.RECONVERGENT B0 ;  /* 0x0000000000007941 */ /* 0x000fea0003800200 */
.L_x_54:
[----:B------:R-:W-:Y:S01]  /*0e20*/  ISETP.GT.U32.AND P0, PT, R8, 0x77, PT ;  /* 0x000000770800780c */ /* 0x000fe20003f04070 */
[----:B------:R-:W-:-:S12]  /*0e30*/  BSSY.RECONVERGENT B0, `(.L_x_60) ;  /* 0x0000028000007945 */ /* 0x000fd80003800200 */
[----:B------:R-:W-:Y:S05]  /*0e40*/  @P0 BRA `(.L_x_61) ;  /* 0x0000000000980947 */ /* 0x000fea0003800000 */
[----:B------:R-:W-:-:S04]  /*0e50*/  IMAD R17, R17, 0x4, R0 ;  /* 0x0000000411117824 */ /* 0x000fc800078e0200 */
[----:B------:R-:W-:-:S05]  /*0e60*/  VIADD R16, R17, 0x8 ;  /* 0x0000000811107836 */ /* 0x000fca0000000000 */
[----:B------:R-:W-:-:S13]  /*0e70*/  ISETP.GE.AND P0, PT, R16, R11, PT ;  /* 0x0000000b1000720c */ /* 0x000fda0003f06270 */
[----:B------:R-:W-:Y:S05]  /*0e80*/  @P0 BRA `(.L_x_61) ;  /* 0x0000000000880947 */ /* 0x000fea0003800000 */
[----:B------:R-:W2:Y:S01]  /*0e90*/  S2R R19, SR_TID.X ;  /* 0x0000000000137919 */ /* 0x000ea20000002100 */
[----:B-1----:R-:W1:Y:S01]  /*0ea0*/  LDC R18, c[0x0][0x394] ;  /* 0x0000e500ff127b82 */ /* 0x002e620000000800 */
[----:B------:R-:W3:Y:S01]  /*0eb0*/  LDCU UR5, c[0x0][0x394] ;  /* 0x00007280ff0577ac */ /* 0x000ee20008000800 */
[----:B------:R-:W-:Y:S02]  /*0ec0*/  LOP3.LUT R15, R10, 0x1, RZ, 0x3c, !PT ;  /* 0x000000010a0f7812 */ /* 0x000fe400078e3cff */
[----:B------:R-:W-:-:S04]  /*0ed0*/  LEA R10, R0, UR4, 0x8 ;  /* 0x00000004000a7c11 */ /* 0x000fc8000f8e40ff */
[----:B------:R-:W4:Y:S01]  /*0ee0*/  LDC R11, c[0x0][0x398] ;  /* 0x0000e600ff0b7b82 */ /* 0x000f220000000800 */
[----:B------:R-:W-:-:S07]  /*0ef0*/  IMAD R10, R15, 0x400, R10 ;  /* 0x000004000f0a7824 */ /* 0x000fce00078e020a */
[----:B------:R-:W1:Y:S01]  /*0f00*/  LDC.64 R12, c[0x0][0x388] ;  /* 0x0000e200ff0c7b82 */ /* 0x000e620000000a00 */
[----:B---3--:R-:W-:Y:S01]  /*0f10*/  VIADD R20, R16, UR5 ;  /* 0x0000000510147c36 */ /* 0x008fe20008000000 */
[----:B--2---:R-:W-:-:S04]  /*0f20*/  SHF.R.U32.HI R14, RZ, 0x2, R19 ;  /* 0x00000002ff0e7819 */ /* 0x004fc80000011613 */
[----:B------:R-:W-:-:S04]  /*0f30*/  LOP3.LUT R14, R14, 0x20, RZ, 0xc0, !PT ;  /* 0x000000200e0e7812 */ /* 0x000fc800078ec0ff */
[----:B------:R-:W-:-:S07]  /*0f40*/  LOP3.LUT R19, R14, 0x1f, R19, 0xf8, !PT ;  /* 0x0000001f0e137812 */ /* 0x000fce00078ef813 */
.L_x_65:
[----:B-1----:R-:W-:Y:S01]  /*0f50*/  IMAD.IADD R14, R19, 0x1, R18 ;  /* 0x00000001130e7824 */ /* 0x002fe200078e0212 */
[----:B------:R-:W-:Y:S04]  /*0f60*/  BSSY.RECONVERGENT B2, `(.L_x_62) ;  /* 0x0000011000027945 */ /* 0x000fe80003800200 */
[----:B------:R-:W-:-:S04]  /*0f70*/  ISETP.GE.AND P0, PT, R14, R12, PT ;  /* 0x0000000c0e00720c */ /* 0x000fc80003f06270 */
[----:B----4-:R-:W-:-:S04]  /*0f80*/  ISETP.GE.OR P0, PT, R19, R11, P0 ;  /* 0x0000000b1300720c */ /* 0x010fc80000706670 */
        /* <DEDUP_REMOVED lines=12> */
.L_x_63:
[----:B------:R-:W-:-:S05]  /*1050*/  IMAD R14, R19, 0x2, R10 ;  /* 0x00000002130e7824 */ /* 0x000fca00078e020a */
[----:B------:R1:W-:Y:S02]  /*1060*/  STS.U16 [R14], RZ ;  /* 0x000000ff0e007388 */ /* 0x0003e40000000400 */
.L_x_64:
[----:B------:R-:W-:Y:S05]  /*1070*/  BSYNC.RECONVERGENT B2 ;  /* 0x0000000000027941 */ /* 0x000fea0003800200 */
.L_x_62:
[C---:B------:R-:W-:Y:S01]  /*1080*/  ISETP.GE.U32.AND P0, PT, R19.reuse, 0x40, PT ;  /* 0x000000401300780c */ /* 0x040fe20003f06070 */
[----:B------:R-:W-:-:S12]  /*1090*/  VIADD R19, R19, 0x40 ;  /* 0x0000004013137836 */ /* 0x000fd80000000000 */
[----:B------:R-:W-:Y:S05]  /*10a0*/  @!P0 BRA `(.L_x_65) ;  /* 0xfffffffc00a88947 */ /* 0x000fea000383ffff */
.L_x_61:
[----:B------:R-:W-:Y:S05]  /*10b0*/  BSYNC.RECONVERGENT B0 ;  /* 0x0000000000007941 */ /* 0x000fea0003800200 */
.L_x_60:
[----:B------:R-:W-:Y:S01]  /*10c0*/  VIADD R8, R8, 0x4 ;  /* 0x0000000408087836 */ /* 0x000fe20000000000 */
[----:B------:R-:W-:Y:S04]  /*10d0*/  BAR.SYNC.DEFER_BLOCKING 0x0 ;  /* 0x0000000000007b1d */ /* 0x000fe80000010000 */
[----:B------:R-:W-:-:S13]  /*10e0*/  ISETP.GE.AND P0, PT, R8, R11, PT ;  /* 0x0000000b0800720c */ /* 0x000fda0003f06270 */
[----:B------:R-:W-:Y:S05]  /*10f0*/  @!P0 BRA `(.L_x_66) ;  /* 0xfffffff400c08947 */ /* 0x000fea000383ffff */
.L_x_53:
[----:B------:R-:W-:Y:S05]  /*1100*/  BSYNC.RECONVERGENT B1 ;  /* 0x0000000000017941 */ /* 0x000fea0003800200 */
.L_x_52:
[-C--:B------:R-:W-:Y:S02]  /*1110*/  ISETP.GE.AND P0, PT, R3, R11.reuse, PT ;  /* 0x0000000b0300720c */ /* 0x080fe40003f06270 */
[----:B------:R-:W-:Y:S02]  /*1120*/  ISETP.GE.AND P1, PT, R4, R11, PT ;  /* 0x0000000b0400720c */ /* 0x000fe40003f26270 */
[----:B------:R-:W-:Y:S02]  /*1130*/  PRMT R3, R7, 0x7632, R3 ;  /* 0x0000763207037816 */ /* 0x000fe40000000003 */
[----:B------:R-:W-:-:S07]  /*1140*/  PRMT R0, R9, 0x7632, R0 ;  /* 0x0000763209007816 */ /* 0x000fce0000000000 */
[----:B------:R-:W-:Y:S04]  /*1150*/  @!P0 STS.U16 [R6+0x80], R7 ;  /* 0x0000800706008388 */ /* 0x000fe80000000400 */
[----:B------:R-:W-:Y:S04]  /*1160*/  @!P1 STS.U16 [R6+0xc0], R9 ;  /* 0x0000c00906009388 */ /* 0x000fe80000000400 */
[----:B------:R-:W-:Y:S04]  /*1170*/  @!P0 STS.U16 [R6+0x880], R3 ;  /* 0x0008800306008388 */ /* 0x000fe80000000400 */
[----:B------:R-:W-:Y:S01]  /*1180*/  @!P1 STS.U16 [R6+0x8c0], R0 ;  /* 0x0008c00006009388 */ /* 0x000fe20000000400 */
[----:B------:R-:W-:Y:S06]  /*1190*/  BAR.SYNC.DEFER_BLOCKING 0x0 ;  /* 0x0000000000007b1d */ /* 0x000fec0000010000 */
[----:B------:R-:W-:Y:S05]  /*11a0*/  EXIT ;  /* 0x000000000000794d */ /* 0x000fea0003800000 */
.L_x_67:
        /* <DEDUP_REMOVED lines=13> */
.L_x_109:


//--------------------- .text._Z30A12_trsm_kernel_half_optimizedILi64EEvP6__halfiiiii --------------------------
	.section	.text._Z30A12_trsm_kernel_half_optimizedILi64EEvP6__halfiiiii,"ax",@progbits
	.align	128
        .global         _Z30A12_trsm_kernel_half_optimizedILi64EEvP6__halfiiiii
        .type           _Z30A12_trsm_kernel_half_optimizedILi64EEvP6__halfiiiii,@function
        .size           _Z30A12_trsm_kernel_half_optimizedILi64EEvP6__halfiiiii,(.L_x_110 - _Z30A12_trsm_kernel_half_optimizedILi64EEvP6__halfiiiii)
        .other          _Z30A12_trsm_kernel_half_optimizedILi64EEvP6__halfiiiii,@"STO_CUDA_ENTRY STV_DEFAULT"
_Z30A12_trsm_kernel_half_optimizedILi64EEvP6__halfiiiii:
.text._Z30A12_trsm_kernel_half_optimizedILi64EEvP6__halfiiiii:
[----:B------:R-:W-:Y:S08]  /*0000*/  LDC R1, c[0x0][0x37c] ;  /* 0x0000df00ff017b82 */ /* 0x000ff00000000800 */
[----:B------:R-:W1:Y:S02]  /*0010*/  LDC R3, c[0x0][0x398] ;  /* 0x0000e600ff037b82 */ /* 0x000e640000000800 */
[----:B-1----:R-:W-:-:S05]  /*0020*/  VIADD R0, R3, 0xffffffbf ;  /* 0xffffffbf03007836 */ /* 0x002fca0000000000 */
        /* <DEDUP_REMOVED lines=8> */
[----:B------:R-:W2:Y:S01]  /*00b0*/  S2UR UR4, SR_CTAID.X ;  /* 0x00000000000479c3 */ /* 0x000ea20000002500 */
[----:B------:R-:W3:Y:S01]  /*00c0*/  LDCU.64 UR8, c[0x0][0x358] ;  /* 0x00006b00ff0877ac */ /* 0x000ee20008000a00 */
[----:B------:R-:W-:Y:S06]  /*00d0*/  BSSY.RECONVERGENT B0, `(.L_x_68) ;  /* 0x000000d000007945 */ /* 0x000fec0003800200 */
[----:B------:R-:W4:Y:S01]  /*00e0*/  S2UR UR6, SR_CgaCtaId ;  /* 0x00000000000679c3 */ /* 0x000f220000008800 */
[----:B--2---:R-:W-:Y:S01]  /*00f0*/  USHF.L.U32 UR4, UR4, 0x4, URZ ;  /* 0x0000000404047899 */ /* 0x004fe200080006ff */
[----:B-1----:R-:W-:-:S05]  /*0100*/  SHF.R.U32.HI R6, RZ, 0x5, R0 ;  /* 0x00000005ff067819 */ /* 0x002fca0000011600 */
[C---:B------:R-:W-:Y:S01]  /*0110*/  LOP3.LUT R5, R6.reuse, UR4, RZ, 0xfc, !PT ;  /* 0x0000000406057c12 */ /* 0x040fe2000f8efcff */
[----:B------:R-:W-:Y:S01]  /*0120*/  UMOV UR4, 0x400 ;  /* 0x0000040000047882 */ /* 0x000fe20000000000 */
[----:B------:R-:W-:-:S03]  /*0130*/  LOP3.LUT R4, R6, 0x3, RZ, 0xc0, !PT ;  /* 0x0000000306047812 */ /* 0x000fc600078ec0ff */
[----:B------:R-:W-:-:S04]  /*0140*/  IMAD.IADD R5, R2, 0x1, R5 ;  /* 0x0000000102057824 */ /* 0x000fc800078e0205 */
[C---:B------:R-:W-:Y:S01]  /*0150*/  VIADD R2, R5.reuse, 0x8 ;  /* 0x0000000805027836 */ /* 0x040fe20000000000 */
[----:B------:R-:W-:-:S04]  /*0160*/  ISETP.GE.AND P0, PT, R5, UR10, PT ;  /* 0x0000000a05007c0c */ /* 0x000fc8000bf06270 */
[----:B------:R-:W-:-:S09]  /*0170*/  ISETP.GE.AND P1, PT, R2, UR10, PT ;  /* 0x0000000a02007c0c */ /* 0x000fd2000bf26270 */
[----:B---34-:R-:W-:Y:S05]  /*0180*/  @P0 BRA `(.L_x_69) ;  /* 0x0000000000040947 */ /* 0x018fea0003800000 */
[----:B------:R-:W0:Y:S02]  /*0190*/  LDGDEPBAR ;  /* 0x00000000000079af */ /* 0x000e240000000000 */
.L_x_69:
[----:B------:R-:W-:Y:S05]  /*01a0*/  BSYNC.RECONVERGENT B0 ;  /* 0x0000000000007941 */ /* 0x000fea0003800200 */
.L_x_68:
[----:B------:R-:W-:Y:S04]  /*01b0*/  BSSY.RECONVERGENT B0, `(.L_x_70) ;  /* 0x0000003000007945 */ /* 0x000fe80003800200 */
[----:B------:R-:W-:Y:S05]  /*01c0*/  @P1 BRA `(.L_x_71) ;  /* 0x0000000000041947 */ /* 0x000fea0003800000 */
[----:B------:R-:W0:Y:S02]  /*01d0*/  LDGDEPBAR ;  /* 0x00000000000079af */ /* 0x000e240000000000 */
.L_x_71:
[----:B------:R-:W-:Y:S05]  /*01e0*/  BSYNC.RECONVERGENT B0 ;  /* 0x0000000000007941 */ /* 0x000fea0003800200 */
.L_x_70:
[----:B------:R-:W-:Y:S01]  /*01f0*/  ISETP.GE.U32.AND P0, PT, R4, R3, PT ;  /* 0x000000030400720c */ /* 0x000fe20003f06070 */
[----:B------:R-:W-:Y:S01]  /*0200*/  UIADD3 UR5, UPT, UPT, UR4, 0x800, URZ ;  /* 0x0000080004057890 */ /* 0x000fe2000fffe0ff */
[----:B------:R-:W-:Y:S01]  /*0210*/  IMAD.SHL.U32 R6, R6, 0x80, RZ ;  /* 0x0000008006067824 */ /* 0x000fe200078e00ff */
[----:B------:R-:W-:Y:S01]  /*0220*/  BSSY.RECONVERGENT B0, `(.L_x_72) ;  /* 0x000001b000007945 */ /* 0x000fe20003800200 */
[----:B------:R-:W-:Y:S01]  /*0230*/  LOP3.LUT R2, R0, 0x1f, RZ, 0xc0, !PT ;  /* 0x0000001f00027812 */ /* 0x000fe200078ec0ff */
[----:B------:R-:W-:Y:S01]  /*0240*/  ULEA UR5, UR6, UR5, 0x18 ;  /* 0x0000000506057291 */ /* 0x000fe2000f8ec0ff */
[----:B------:R-:W-:Y:S02]  /*0250*/  SHF.R.U32.HI R5, RZ, 0x7, R0 ;  /* 0x00000007ff057819 */ /* 0x000fe40000011600 */
[----:B------:R-:W-:-:S05]  /*0260*/  LOP3.LUT R7, R6, 0x180, RZ, 0xc0, !PT ;  /* 0x0000018006077812 */ /* 0x000fca00078ec0ff */
[----:B------:R-:W-:Y:S01]  /*0270*/  VIADD R7, R7, UR5 ;  /* 0x0000000507077c36 */ /* 0x000fe20008000000 */
[----:B------:R-:W-:Y:S06]  /*0280*/  @P0 BRA `(.L_x_73) ;  /* 0x0000000000500947 */ /* 0x000fec0003800000 */
[----:B------:R-:W1:Y:S01]  /*0290*/  LDCU UR11, c[0x0][0x388] ;  /* 0x00007100ff0b77ac */ /* 0x000e620008000800 */
[----:B------:R-:W-:Y:S02]  /*02a0*/  VIADD R11, R4, UR7 ;  /* 0x00000007040b7c36 */ /* 0x000fe40008000000 */
[----:B------:R-:W-:-:S03]  /*02b0*/  IMAD R12, R5, 0x20, R2 ;  /* 0x00000020050c7824 */ /* 0x000fc600078e0202 */
[----:B------:R-:W-:Y:S01]  /*02c0*/  ISETP.GE.AND P0, PT, R11, UR10, PT ;  /* 0x0000000a0b007c0c */ /* 0x000fe2000bf06270 */
[----:B------:R-:W-:-:S05]  /*02d0*/  VIADD R8, R12, UR7 ;  /* 0x000000070c087c36 */ /* 0x000fca0008000000 */
[----:B-1----:R-:W-:-:S04]  /*02e0*/  ISETP.GE.OR P0, PT, R8, UR11, P0 ;  /* 0x0000000b08007c0c */ /* 0x002fc80008706670 */
[----:B------:R-:W-:-:S13]  /*02f0*/  ISETP.GE.U32.OR P0, PT, R12, R3, P0 ;  /* 0x000000030c00720c */ /* 0x000fda0000706470 */
[----:B------:R-:W-:Y:S05]  /*0300*/  @P0 BRA `(.L_x_74) ;  /* 0x0000000000280947 */ /* 0x000fea0003800000 */
        /* <DEDUP_REMOVED lines=10> */
.L_x_74:
[----:B------:R-:W-:-:S05]  /*03b0*/  IMAD R12, R12, 0x2, R7 ;  /* 0x000000020c0c7824 */ /* 0x000fca00078e0207 */
[----:B------:R2:W-:Y:S02]  /*03c0*/  STS.U16 [R12], RZ ;  /* 0x000000ff0c007388 */ /* 0x0005e40000000400 */
.L_x_73:
[----:B------:R-:W-:Y:S05]  /*03d0*/  BSYNC.RECONVERGENT B0 ;  /* 0x0000000000007941 */ /* 0x000fea0003800200 */
.L_x_72:
[----:B------:R-:W-:Y:S01]  /*03e0*/  LOP3.LUT R4, R4, 0x4, RZ, 0xfc, !PT ;  /* 0x0000000404047812 */ /* 0x000fe200078efcff */
[----:B------:R-:W-:Y:S03]  /*03f0*/  BSSY.RECONVERGENT B0, `(.L_x_75) ;  /* 0x0000017000007945 */ /* 0x000fe60003800200 */
[----:B------:R-:W-:-:S13]  /*0400*/  ISETP.GE.U32.AND P0, PT, R4, R3, PT ;  /* 0x000000030400720c */ /* 0x000fda0003f06070 */
[----:B------:R-:W-:Y:S05]  /*0410*/  @P0 BRA `(.L_x_76) ;  /* 0x0000000000500947 */ /* 0x000fea0003800000 */
[----:B------:R-:W3:Y:S01]  /*0420*/  LDCU UR11, c[0x0][0x388] ;  /* 0x00007100ff0b77ac */ /* 0x000ee20008000800 */
[----:B------:R-:W-:Y:S02]  /*0430*/  VIADD R11, R4, UR7 ;  /* 0x00000007040b7c36 */ /* 0x000fe40008000000 */
[----:B------:R-:W-:-:S03]  /*0440*/  IMAD R4, R5, 0x20, R2 ;  /* 0x0000002005047824 */ /* 0x000fc600078e0202 */
[----:B------:R-:W-:Y:S01]  /*0450*/  ISETP.GE.AND P0, PT, R11, UR10, PT ;  /* 0x0000000a0b007c0c */ /* 0x000fe2000bf06270 */
[----:B------:R-:W-:-:S05]  /*0460*/  VIADD R8, R4, UR7 ;  /* 0x0000000704087c36 */ /* 0x000fca0008000000 */
[----:B---3--:R-:W-:-:S04]  /*0470*/  ISETP.GE.OR P0, PT, R8, UR11, P0 ;  /* 0x0000000b08007c0c */ /* 0x008fc80008706670 */
[----:B------:R-:W-:-:S13]  /*0480*/  ISETP.GE.U32.OR P0, PT, R4, R3, P0 ;  /* 0x000000030400720c */ /* 0x000fda0000706470 */
[----:B------:R-:W-:Y:S05]  /*0490*/  @P0 BRA `(.L_x_77) ;  /* 0x0000000000280947 */ /* 0x000fea0003800000 */
[----:B------:R-:W3:Y:S01]  /*04a0*/  LDCU UR11, c[0x0][0x390] ;  /* 0x00007200ff0b77ac */ /* 0x000ee20008000800 */
[--C-:B-1----:R-:W-:Y:S01]  /*04b0*/  SHF.R.S32.HI R9, RZ, 0x1f, R8.reuse ;  /* 0x0000001fff097819 */ /* 0x102fe20000011408 */
[----:B------:R-:W1:Y:S02]  /*04c0*/  LDCU.64 UR12, c[0x0][0x380] ;  /* 0x00007000ff0c77ac */ /* 0x000e640008000a00 */
[----:B---3--:R-:W-:-:S03]  /*04d0*/  IMAD.WIDE R8, R11, UR11, R8 ;  /* 0x0000000b0b087c25 */ /* 0x008fc6000f8e0208 */
[----:B-1----:R-:W-:-:S04]  /*04e0*/  LEA R10, P0, R8, UR12, 0x1 ;  /* 0x0000000c080a7c11 */ /* 0x002fc8000f8008ff */
[----:B------:R-:W-:-:S05]  /*04f0*/  LEA.HI.X R11, R8, UR13, R9, 0x1, P0 ;  /* 0x0000000d080b7c11 */ /* 0x000fca00080f0c09 */
[----:B------:R-:W3:Y:S01]  /*0500*/  LDG.E.U16.CONSTANT R10, desc[UR8][R10.64] ;  /* 0x000000080a0a7981 */ /* 0x000ee2000c1e9500 */
[----:B------:R-:W-:-:S05]  /*0510*/  IMAD R7, R4, 0x2, R7 ;  /* 0x0000000204077824 */ /* 0x000fca00078e0207 */
[----:B---3--:R4:W-:Y:S01]  /*0520*/  STS.U16 [R7+0x200], R10 ;  /* 0x0002000a07007388 */ /* 0x0089e20000000400 */
[----:B------:R-:W-:Y:S05]  /*0530*/  BRA `(.L_x_76) ;  /* 0x0000000000087947 */ /* 0x000fea0003800000 */
.L_x_77:
[----:B------:R-:W-:-:S05]  /*0540*/  IMAD R4, R4, 0x2, R7 ;  /* 0x0000000204047824 */ /* 0x000fca00078e0207 */
[----:B------:R3:W-:Y:S02]  /*0550*/  STS.U16 [R4+0x200], RZ ;  /* 0x000200ff04007388 */ /* 0x0007e40000000400 */
.L_x_76:
[----:B------:R-:W-:Y:S05]  /*0560*/  BSYNC.RECONVERGENT B0 ;  /* 0x0000000000007941 */ /* 0x000fea0003800200 */
.L_x_75:
[----:B------:R-:W-:-:S04]  /*0570*/  DEPBAR.LE SB0, 0x0 ;  /* 0x000080000000791a */ /* 0x000fc80000000000 */
[C---:B---3--:R-:W-:Y:S01]  /*0580*/  LOP3.LUT R4, R2.reuse, 0x20, RZ, 0xfc, !PT ;  /* 0x0000002002047812 */ /* 0x048fe200078efcff */
[----:B------:R-:W-:Y:S01]  /*0590*/  ULEA UR4, UR6, UR4, 0x18 ;  /* 0x0000000406047291 */ /* 0x000fe2000f8ec0ff */
[----:B------:R-:W-:Y:S08]  /*05a0*/  BAR.SYNC.DEFER_BLOCKING 0x0 ;  /* 0x0000000000007b1d */ /* 0x000ff00000010000 */
[----:B------:R-:W-:Y:S01]  /*05b0*/  BAR.SYNC.DEFER_BLOCKING 0x0 ;  /* 0x0000000000007b1d */ /* 0x000fe20000010000 */
[-C--:B------:R-:W-:Y:S01]  /*05c0*/  ISETP.GE.U32.AND P1, PT, R2, R3.reuse, PT ;  /* 0x000000030200720c */ /* 0x080fe20003f26070 */
[----:B----4-:R-:W-:Y:S01]  /*05d0*/  VIADD R7, R6, UR4 ;  /* 0x0000000406077c36 */ /* 0x010fe20008000000 */
[----:B------:R-:W-:Y:S01]  /*05e0*/  ISETP.GE.U32.AND P2, PT, R4, R3, PT ;  /* 0x000000030400720c */ /* 0x000fe20003f46070 */
[----:B--2---:R-:W-:-:S02]  /*05f0*/  IMAD R12, R5, 0x20, R2 ;  /* 0x00000020050c7824 */ /* 0x004fc400078e0202 */
[----:B------:R-:W-:Y:S01]  /*0600*/  IMAD R6, R2, 0x2, R7 ;  /* 0x0000000202067824 */ /* 0x000fe200078e0207 */
[----:B------:R-:W2:Y:S01]  /*0610*/  LDCU UR6, c[0x0][0x388] ;  /* 0x00007100ff0677ac */ /* 0x000ea20008000800 */
[----:B------:R-:W-:-:S06]  /*0620*/  VIADD R5, R12, UR7 ;  /* 0x000000070c057c36 */ /* 0x000fcc0008000000 */
[----:B------:R-:W-:Y:S01]  /*0630*/  @!P1 LDS.U16 R7, [R6] ;  /* 0x0000000006079984 */ /* 0x000fe20000000400 */
[----:B--2---:R-:W-:Y:S02]  /*0640*/  ISETP.GE.AND P0, PT, R5, UR6, PT ;  /* 0x0000000605007c0c */ /* 0x004fe4000bf06270 */
[C---:B------:R-:W-:Y:S01]  /*0650*/  LEA R5, R12.reuse, UR5, 0x1 ;  /* 0x000000050c057c11 */ /* 0x040fe2000f8e08ff */
[----:B------:R-:W2:Y:S01]  /*0660*/  @!P1 LDS.U16 R8, [R6+0x400] ;  /* 0x0004000006089984 */ /* 0x000ea20000000400 */
[----:B------:R-:W-:-:S03]  /*0670*/  ISETP.LT.U32.AND P0, PT, R12, R3, !P0 ;  /* 0x000000030c00720c */ /* 0x000fc60004701070 */
[----:B-1----:R-:W-:Y:S04]  /*0680*/  @!P2 LDS.U16 R9, [R6+0x40] ;  /* 0x000040000609a984 */ /* 0x002fe80000000400 */
[----:B------:R-:W1:Y:S01]  /*0690*/  @!P2 LDS.U16 R10, [R6+0x440] ;  /* 0x00044000060aa984 */ /* 0x000e620000000400 */
[----:B--2---:R-:W-:Y:S01]  /*06a0*/  @!P1 PRMT R3, R7, 0x5410, R8 ;  /* 0x0000541007039816 */ /* 0x004fe20000000008 */
[----:B------:R-:W-:Y:S02]  /*06b0*/  IMAD.MOV.U32 R7, RZ, RZ, RZ ;  /* 0x000000ffff077224 */ /* 0x000fe400078e00ff */
[----:B------:R-:W-:Y:S01]  /*06c0*/  @P1 IMAD.MOV.U32 R3, RZ, RZ, RZ ;  /* 0x000000ffff031224 */ /* 0x000fe200078e00ff */
[----:B-1----:R-:W-:Y:S01]  /*06d0*/  @!P2 PRMT R9, R9, 0x5410, R10 ;  /* 0x000054100909a816 */ /* 0x002fe2000000000a */
[----:B------:R-:W-:-:S07]  /*06e0*/  @P2 IMAD.MOV.U32 R9, RZ, RZ, RZ ;  /* 0x000000ffff092224 */ /* 0x000fce00078e00ff */
.L_x_86:
[----:B-1----:R-:W1:Y:S01]  /*06f0*/  S2UR UR6, SR_CgaCtaId ;  /* 0x00000000000679c3 */ /* 0x002e620000008800 */
[----:B------:R-:W-:Y:S01]  /*0700*/  UMOV UR5, 0x400 ;  /* 0x0000040000057882 */ /* 0x000fe20000000000 */
[C---:B------:R-:W-:Y:S01]  /*0710*/  IMAD.SHL.U32 R10, R7.reuse, 0x80, RZ ;  /* 0x00000080070a7824 */ /* 0x040fe200078e00ff */
[----:B------:R-:W-:Y:S01]  /*0720*/  UIADD3 UR5, UPT, UPT, UR5, 0x800, URZ ;  /* 0x0000080005057890 */ /* 0x000fe2000fffe0ff */
[----:B------:R-:W-:Y:S01]  /*0730*/  IMAD.SHL.U32 R8, R0, 0x4, RZ ;  /* 0x0000000400087824 */ /* 0x000fe200078e00ff */
[----:B--2---:R-:W2:Y:S01]  /*0740*/  LDCU UR7, c[0x0][0x398] ;  /* 0x00007300ff0777ac */ /* 0x004ea20008000800 */
[----:B------:R-:W-:Y:S01]  /*0750*/  IMAD.IADD R19, R4, 0x1, -R7 ;  /* 0x0000000104137824 */ /* 0x000fe200078e0a07 */
[----:B------:R-:W-:Y:S01]  /*0760*/  LOP3.LUT R11, R10, 0x200, RZ, 0xc0, !PT ;  /* 0x000002000a0b7812 */ /* 0x000fe200078ec0ff */
[----:B------:R-:W-:Y:S01]  /*0770*/  IMAD.IADD R21, R7, 0x1, -R2 ;  /* 0x0000000107157824 */ /* 0x000fe200078e0a02 */
[----:B------:R-:W3:Y:S01]  /*0780*/  LDCU UR10, c[0x0][0x398] ;  /* 0x00007300ff0a77ac */ /* 0x000ee20008000800 */
[----:B------:R-:W-:Y:S01]  /*0790*/  LOP3.LUT R10, R8, 0x380, RZ, 0xc0, !PT ;  /* 0x00000380080a7812 */ /* 0x000fe200078ec0ff */
[----:B------:R-:W-:-:S02]  /*07a0*/  IMAD.MOV.U32 R23, RZ, RZ, 0x1 ;  /* 0x00000001ff177424 */ /* 0x000fc400078e00ff */
[----:B------:R-:W-:Y:S02]  /*07b0*/  IMAD.MOV.U32 R13, RZ, RZ, R7 ;  /* 0x000000ffff0d7224 */ /* 0x000fe400078e0007 */
[----:B------:R-:W-:-:S04]  /*07c0*/  VIADD R10, R10, UR4 ;  /* 0x000000040a0a7c36 */ /* 0x000fc80008000000 */
[----:B------:R-:W-:Y:S01]  /*07d0*/  IMAD R10, R7, 0x2, R10 ;  /* 0x00000002070a7824 */ /* 0x000fe200078e020a */
[----:B--2---:R-:W-:Y:S01]  /*07e0*/  ISETP.GE.U32.AND P4, PT, R2, UR7, PT ;  /* 0x0000000702007c0c */ /* 0x004fe2000bf86070 */
[----:B-1----:R-:W-:Y:S02]  /*07f0*/  ULEA UR5, UR6, UR5, 0x18 ;  /* 0x0000000506057291 */ /* 0x002fe4000f8ec0ff */
[----:B------:R-:W-:Y:S01]  /*0800*/  VIADD R10, R10, 0x400 ;  /* 0x000004000a0a7836 */ /* 0x000fe20000000000 */
[----:B---3--:R-:W-:-:S03]  /*0810*/  ISETP.GE.U32.AND P5, PT, R4, UR10, PT ;  /* 0x0000000a04007c0c */ /* 0x008fc6000bfa6070 */
[----:B------:R-:W-:-:S04]  /*0820*/  LEA R12, R2, UR5, 0x1 ;  /* 0x00000005020c7c11 */ /* 0x000fc8000f8e08ff */
[----:B------:R-:W-:Y:S02]  /*0830*/  IADD3 R8, PT, PT, R12, 0x40, R11 ;  /* 0x000000400c087810 */ /* 0x000fe40007ffe00b */
[----:B------:R-:W-:-:S05]  /*0840*/  LOP3.LUT R11, R7, 0x1f, RZ, 0xc0, !PT ;  /* 0x0000001f070b7812 */ /* 0x000fca00078ec0ff */
[----:B------:R-:W-:-:S07]  /*0850*/  IMAD.IADD R22, R11, 0x1, -R2 ;  /* 0x000000010b167824 */ /* 0x000fce00078e0a02 */
.L_x_82:
[----:B------:R1:W2:Y:S01]  /*0860*/  @!P4 LDS.U16 R12, [R8+-0x40] ;  /* 0xffffc000080cc984 */ /* 0x0002a20000000400 */
[----:B------:R-:W-:Y:S01]  /*0870*/  ISETP.GE.U32.AND P1, PT, R13, 0x40, PT ;  /* 0x000000400d00780c */ /* 0x000fe20003f26070 */
[----:B------:R-:W-:Y:S01]  /*0880*/  BSSY.RECONVERGENT B0, `(.L_x_78) ;  /* 0x000000d000007945 */ /* 0x000fe20003800200 */
[----:B------:R-:W-:Y:S01]  /*0890*/  IMAD.MOV.U32 R15, RZ, RZ, RZ ;  /* 0x000000ffff0f7224 */ /* 0x000fe200078e00ff */
[----:B------:R1:W3:Y:S01]  /*08a0*/  @!P5 LDS.U16 R14, [R8] ;  /* 0x00000000080ed984 */ /* 0x0002e20000000400 */
[----:B------:R-:W-:-:S13]  /*08b0*/  ISETP.EQ.AND P1, PT, R22, RZ, !P1 ;  /* 0x000000ff1600720c */ /* 0x000fda0004f22270 */
[----:B-1----:R-:W-:Y:S05]  /*08c0*/  @!P1 BRA `(.L_x_79) ;  /* 0x0000000000209947 */ /* 0x002fea0003800000 */
[----:B------:R-:W-:Y:S01]  /*08d0*/  ISETP.NE.AND P2, PT, R19, 0x20, PT ;  /* 0x000000201300780c */ /* 0x000fe20003f45270 */
[----:B------:R-:W-:-:S12]  /*08e0*/  IMAD.MOV.U32 R15, RZ, RZ, R3 ;  /* 0x000000ffff0f7224 */ /* 0x000fd800078e0003 */
[----:B------:R-:W-:Y:S05]  /*08f0*/  @!P2 BRA `(.L_x_79) ;  /* 0x000000000014a947 */ /* 0x000fea0003800000 */
[----:B------:R-:W-:Y:S01]  /*0900*/  ISETP.NE.AND P2, PT, R21, 0x20, PT ;  /* 0x000000201500780c */ /* 0x000fe20003f45270 */
[----:B------:R-:W-:-:S12]  /*0910*/  IMAD.MOV.U32 R15, RZ, RZ, R9 ;  /* 0x000000ffff0f7224 */ /* 0x000fd800078e0009 */
[----:B------:R-:W-:Y:S04]  /*0920*/  @P2 LDS.U16 R16, [R10+-0x400] ;  /* 0xfffc00000a102984 */ /* 0x000fe80000000400 */
[----:B------:R-:W1:Y:S02]  /*0930*/  @P2 LDS.U16 R17, [R10] ;  /* 0x000000000a112984 */ /* 0x000e640000000400 */
[----:B-1----:R-:W-:-:S07]  /*0940*/  @P2 PRMT R15, R16, 0x5410, R17 ;  /* 0x00005410100f2816 */ /* 0x002fce0000000011 */
.L_x_79:
[----:B------:R-:W-:Y:S05]  /*0950*/  BSYNC.RECONVERGENT B0 ;  /* 0x0000000000007941 */ /* 0x000fea0003800200 */
.L_x_78:
[C-C-:B------:R-:W-:Y:S01]  /*0960*/  PRMT R16, R15.reuse, 0x5410, R15.reuse ;  /* 0x000054100f107816 */ /* 0x140fe2000000000f */
[----:B------:R-:W-:Y:S01]  /*0970*/  BSSY.RECONVERGENT B0, `(.L_x_80) ;  /* 0x000001e000007945 */ /* 0x000fe20003800200 */
[----:B------:R-:W-:Y:S02]  /*0980*/  PRMT R18, R15, 0x7632, R15 ;  /* 0x000076320f127816 */ /* 0x000fe4000000000f */
[----:B------:R-:W-:Y:S02]  /*0990*/  VIMNMX.U32 R20, PT, PT, R2, R4, !PT ;  /* 0x0000000402147248 */ /* 0x000fe40007fe0000 */
[----:B------:R-:W1:Y:S01]  /*09a0*/  SHFL.IDX PT, R16, R16, R11, 0x1f ;  /* 0x00001f0b10107589 */ /* 0x000e6200000e0000 */
[----:B------:R-:W-:Y:S02]  /*09b0*/  ISETP.GE.U32.AND P3, PT, R13, R2, PT ;  /* 0x000000020d00720c */ /* 0x000fe40003f66070 */
[----:B------:R-:W-:Y:S01]  /*09c0*/  ISETP.GT.U32.AND P2, PT, R20, R13, PT ;  /* 0x0000000d1400720c */ /* 0x000fe20003f44070 */
[----:B------:R-:W4:Y:S01]  /*09d0*/  SHFL.IDX PT, R18, R18, R11, 0x1f ;  /* 0x00001f0b12127589 */ /* 0x000f2200000e0000 */
[----:B------:R-:W-:-:S02]  /*09e0*/  ISETP.GE.U32.OR P3, PT, R2, UR10, P3 ;  /* 0x0000000a02007c0c */ /* 0x000fc40009f66470 */
[----:B------:R-:W-:Y:S02]  /*09f0*/  ISETP.GE.U32.OR P2, PT, R4, UR10, !P2 ;  /* 0x0000000a04007c0c */ /* 0x000fe4000d746470 */
[----:B--2---:R-:W-:Y:S02]  /*0a00*/  @P4 PRMT R12, RZ, 0x7610, R12 ;  /* 0x00007610ff0c4816 */ /* 0x004fe4000000000c */
[----:B---3--:R-:W-:Y:S02]  /*0a10*/  @P5 PRMT R14, RZ, 0x7610, R14 ;  /* 0x00007610ff0e5816 */ /* 0x008fe4000000000e */
[----:B-1----:R-:W-:Y:S02]  /*0a20*/  PRMT R17, R16, 0x7610, R17 ;  /* 0x0000761010117816 */ /* 0x002fe40000000011 */
[----:B----4-:R-:W-:-:S04]  /*0a30*/  PRMT R20, R18, 0x7610, R20 ;  /* 0x0000761012147816 */ /* 0x010fc80000000014 */
[----:B------:R-:W-:-:S05]  /*0a40*/  PRMT R15, R17, 0x5410, R20 ;  /* 0x00005410110f7816 */ /* 0x000fca0000000014 */
[C---:B------:R-:W-:Y:S02]  /*0a50*/  @!P3 HFMA2 R3, -R15.reuse, R12.H0_H0, R3 ;  /* 0x2000000c0f03b231 */ /* 0x040fe40000000103 */
[----:B------:R-:W-:Y:S01]  /*0a60*/  @!P2 HFMA2 R9, -R15, R14.H0_H0, R9 ;  /* 0x2000000e0f09a231 */ /* 0x000fe20000000109 */
[----:B------:R-:W-:Y:S06]  /*0a70*/  @!P1 BRA `(.L_x_81) ;  /* 0x0000000000349947 */ /* 0x000fec0003800000 */
[----:B------:R-:W-:Y:S01]  /*0a80*/  ISETP.NE.AND P1, PT, R19, 0x20, PT ;  /* 0x000000201300780c */ /* 0x000fe20003f25270 */
[----:B------:R-:W-:Y:S01]  /*0a90*/  IMAD.MOV.U32 R14, RZ, RZ, R3 ;  /* 0x000000ffff0e7224 */ /* 0x000fe200078e0003 */
[----:B------:R-:W-:-:S05]  /*0aa0*/  PRMT R12, R17, 0x5410, R20 ;  /* 0x00005410110c7816 */ /* 0x000fca0000000014 */
[----:B------:R-:W-:-:S06]  /*0ab0*/  IMAD.MOV.U32 R3, RZ, RZ, R12 ;  /* 0x000000ffff037224 */ /* 0x000fcc00078e000c */
[----:B------:R-:W-:Y:S05]  /*0ac0*/  @!P1 BRA `(.L_x_81) ;  /* 0x0000000000209947 */ /* 0x000fea0003800000 */
[----:B------:R-:W-:Y:S01]  /*0ad0*/  ISETP.NE.AND P1, PT, R21, 0x20, PT ;  /* 0x000000201500780c */ /* 0x000fe20003f25270 */
[----:B------:R-:W-:Y:S02]  /*0ae0*/  IMAD.MOV.U32 R15, RZ, RZ, R9 ;  /* 0x000000ffff0f7224 */ /* 0x000fe400078e0009 */
[----:B------:R-:W-:Y:S02]  /*0af0*/  IMAD.MOV.U32 R3, RZ, RZ, R14 ;  /* 0x000000ffff037224 */ /* 0x000fe400078e000e */
[----:B------:R-:W-:-:S08]  /*0b00*/  IMAD.MOV.U32 R9, RZ, RZ, R12 ;  /* 0x000000ffff097224 */ /* 0x000fd000078e000c */
[----:B------:R1:W-:Y:S01]  /*0b10*/  @P1 STS.U16 [R10+-0x400], R17 ;  /* 0xfffc00110a001388 */ /* 0x0003e20000000400 */
[----:B------:R-:W-:Y:S02]  /*0b20*/  @P1 IMAD.MOV.U32 R3, RZ, RZ, R14 ;  /* 0x000000ffff031224 */ /* 0x000fe400078e000e */
[----:B------:R-:W-:Y:S01]  /*0b30*/  @P1 IMAD.MOV.U32 R9, RZ, RZ, R15 ;  /* 0x000000ffff091224 */ /* 0x000fe200078e000f */
[----:B------:R1:W-:Y:S06]  /*0b40*/  @P1 STS.U16 [R10], R20 ;  /* 0x000000140a001388 */ /* 0x0003ec0000000400 */
.L_x_81:
[----:B------:R-:W-:Y:S05]  /*0b50*/  BSYNC.RECONVERGENT B0 ;  /* 0x0000000000007941 */ /* 0x000fea0003800200 */
.L_x_80:
[----:B------:R-:W-:Y:S01]  /*0b60*/  VIADD R12, R23, 0xffffffff ;  /* 0xffffffff170c7836 */ /* 0x000fe20000000000 */
[----:B------:R-:W-:Y:S01]  /*0b70*/  BAR.SYNC.DEFER_BLOCKING 0x0 ;  /* 0x0000000000007b1d */ /* 0x000fe20000010000 */
[----:B------:R-:W-:Y:S02]  /*0b80*/  VIADD R13, R13, 0x1 ;  /* 0x000000010d0d7836 */ /* 0x000fe40000000000 */
[----:B------:R-:W-:Y:S01]  /*0b90*/  VIADD R11, R11, 0x1 ;  /* 0x000000010b0b7836 */ /* 0x000fe20000000000 */
[----:B------:R-:W-:Y:S01]  /*0ba0*/  ISETP.GE.U32.AND P1, PT, R12, 0x3, PT ;  /* 0x000000030c00780c */ /* 0x000fe20003f26070 */
[----:B------:R-:W-:Y:S01]  /*0bb0*/  VIADD R22, R22, 0x1 ;  /* 0x0000000116167836 */ /* 0x000fe20000000000 */
[----:B------:R-:W-:Y:S01]  /*0bc0*/  ISETP.LT.AND P2, PT, R13, UR10, PT ;  /* 0x0000000a0d007c0c */ /* 0x000fe2000bf41270 */
[----:B------:R-:W-:Y:S02]  /*0bd0*/  VIADD R19, R19, 0xffffffff ;  /* 0xffffffff13137836 */ /* 0x000fe40000000000 */
[----:B------:R-:W-:-:S02]  /*0be0*/  VIADD R21, R21, 0x1 ;  /* 0x0000000115157836 */ /* 0x000fc40000000000 */
[----:B-1----:R-:W-:Y:S02]  /*0bf0*/  VIADD R10, R10, 0x2 ;  /* 0x000000020a0a7836 */ /* 0x002fe40000000000 */
[----:B------:R-:W-:Y:S02]  /*0c00*/  VIADD R8, R8, 0x80 ;  /* 0x0000008008087836 */ /* 0x000fe40000000000 */
[----:B------:R-:W-:-:S04]  /*0c10*/  VIADD R23, R23, 0x1 ;  /* 0x0000000117177836 */ /* 0x000fc80000000000 */
[----:B------:R-:W-:Y:S05]  /*0c20*/  @!P1 BRA P2, `(.L_x_82) ;  /* 0xfffffffc000c9947 */ /* 0x000fea000103ffff */
[----:B------:R-:W-:-:S13]  /*0c30*/  ISETP.GT.U32.AND P1, PT, R7, 0x37, PT ;  /* 0x000000370700780c */ /* 0x000fda0003f24070 */
[----:B------:R-:W-:Y:S05]  /*0c40*/  @P1 BRA `(.L_x_83) ;  /* 0x0000000000881947 */ /* 0x000fea0003800000 */
[----:B------:R-:W-:Y:S01]  /*0c50*/  SHF.R.U32.HI R11, RZ, 0x5, R0 ;  /* 0x00000005ff0b7819 */ /* 0x000fe20000011600 */
[----:B------:R-:W-:Y:S01]  /*0c60*/  BSSY.RECONVERGENT B0, `(.L_x_83) ;  /* 0x0000020000007945 */ /* 0x000fe20003800200 */
[----:B------:R-:W-:Y:S02]  /*0c70*/  SHF.R.U32.HI R13, RZ, 0x2, R7 ;  /* 0x00000002ff0d7819 */ /* 0x000fe40000011607 */
[----:B------:R-:W-:-:S05]  /*0c80*/  LOP3.LUT R8, R11, 0x3, RZ, 0xc0, !PT ;  /* 0x000000030b087812 */ /* 0x000fca00078ec0ff */
[----:B------:R-:W-:-:S04]  /*0c90*/  IMAD R8, R13, 0x4, R8 ;  /* 0x000000040d087824 */ /* 0x000fc800078e0208 */
[----:B------:R-:W-:Y:S02]  /*0ca0*/  VIADD R10, R8, 0x8 ;  /* 0x00000008080a7836 */ /* 0x000fe40000000000 */
[----:B------:R-:W-:-:S03]  /*0cb0*/  IMAD.SHL.U32 R8, R13, 0x4, RZ ;  /* 0x000000040d087824 */ /* 0x000fc600078e00ff */
[----:B------:R-:W-:Y:S02]  /*0cc0*/  ISETP.GE.AND P1, PT, R10, UR10, PT ;  /* 0x0000000a0a007c0c */ /* 0x000fe4000bf26270 */
[----:B------:R-:W-:-:S11]  /*0cd0*/  LOP3.LUT R8, R8, 0x4, RZ, 0xe2, !PT ;  /* 0x0000000408087812 */ /* 0x000fd600078ee2ff */
[----:B------:R-:W-:Y:S05]  /*0ce0*/  @P1 BRA `(.L_x_84) ;  /* 0x00000000005c1947 */ /* 0x000fea0003800000 */
[----:B------:R-:W1:Y:S01]  /*0cf0*/  LDC R12, c[0x0][0x394] ;  /* 0x0000e500ff0c7b82 */ /* 0x000e620000000800 */
[----:B------:R-:W2:Y:S01]  /*0d00*/  LDCU UR5, c[0x0][0x38c] ;  /* 0x00007180ff0577ac */ /* 0x000ea20008000800 */
[----:B------:R-:W-:-:S04]  /*0d10*/  LOP3.LUT R8, R8, 0x4, RZ, 0x3c, !PT ;  /* 0x0000000408087812 */ /* 0x000fc800078e3cff */
[----:B------:R-:W-:Y:S01]  /*0d20*/  LOP3.LUT R14, R8, 0x3, R11, 0xf8, !PT ;  /* 0x00000003080e7812 */ /* 0x000fe200078ef80b */
[----:B-1----:R-:W-:-:S05]  /*0d30*/  IMAD.IADD R13, R10, 0x1, R12 ;  /* 0x000000010a0d7824 */ /* 0x002fca00078e020c */
[----:B--2---:R-:W-:-:S13]  /*0d40*/  ISETP.GE.OR P1, PT, R13, UR5, !P0 ;  /* 0x000000050d007c0c */ /* 0x004fda000c726670 */
[----:B------:R-:W-:Y:S05]  /*0d50*/  @P1 BRA `(.L_x_85) ;  /* 0x0000000000381947 */ /* 0x000fea0003800000 */
[--C-:B------:R-:W-:Y:S01]  /*0d60*/  SHF.R.U32.HI R8, RZ, 0x2, R0.reuse ;  /* 0x00000002ff087819 */ /* 0x100fe20000011600 */
[----:B------:R-:W1:Y:S03]  /*0d70*/  LDCU UR5, c[0x0][0x390] ;  /* 0x00007200ff0577ac */ /* 0x000e660008000800 */
[----:B------:R-:W-:Y:S01]  /*0d80*/  LOP3.LUT R11, R8, 0x20, RZ, 0xc0, !PT ;  /* 0x00000020080b7812 */ /* 0x000fe200078ec0ff */
[----:B------:R-:W2:Y:S03]  /*0d90*/  LDCU.64 UR6, c[0x0][0x380] ;  /* 0x00007000ff0677ac */ /* 0x000ea60008000a00 */
[----:B------:R-:W-:-:S05]  /*0da0*/  LOP3.LUT R11, R11, 0x1f, R0, 0xf8, !PT ;  /* 0x0000001f0b0b7812 */ /* 0x000fca00078ef800 */
[----:B------:R-:W-:-:S05]  /*0db0*/  IMAD.IADD R10, R11, 0x1, R12 ;  /* 0x000000010b0a7824 */ /* 0x000fca00078e020c */
[----:B------:R-:W-:-:S03]  /*0dc0*/  SHF.R.S32.HI R11, RZ, 0x1f, R10 ;  /* 0x0000001fff0b7819 */ /* 0x000fc6000001140a */
[----:B-1----:R-:W-:-:S03]  /*0dd0*/  IMAD.WIDE R10, R13, UR5, R10 ;  /* 0x000000050d0a7c25 */ /* 0x002fc6000f8e020a */
[----:B--2---:R-:W-:-:S04]  /*0de0*/  LEA R12, P1, R10, UR6, 0x1 ;  /* 0x000000060a0c7c11 */ /* 0x004fc8000f8208ff */
[----:B------:R-:W-:-:S05]  /*0df0*/  LEA.HI.X R13, R10, UR7, R11, 0x1, P1 ;  /* 0x000000070a0d7c11 */ /* 0x000fca00088f0c0b */
[----:B------:R-:W2:Y:S01]  /*0e00*/  LDG.E.U16.CONSTANT R12, desc[UR8][R12.64] ;  /* 0x000000080c0c7981 */ /* 0x000ea2000c1e9500 */
[----:B------:R-:W-:-:S05]  /*0e10*/  IMAD R11, R14, 0x80, R5 ;  /* 0x000000800e0b7824 */ /* 0x000fca00078e0205 */
[----:B--2---:R1:W-:Y:S01]  /*0e20*/  STS.U16 [R11], R12 ;  /* 0x0000000c0b007388 */ /* 0x0043e20000000400 */
[----:B------:R-:W-:Y:S05]  /*0e30*/  BRA `(.L_x_84) ;  /* 0x0000000000087947 */ /* 0x000fea0003800000 */
.L_x_85:
[----:B------:R-:W-:-:S05]  /*0e40*/  IMAD R14, R14, 0x80, R5 ;  /* 0x000000800e0e7824 */ /* 0x000fca00078e0205 */
[----:B------:R2:W-:Y:S02]  /*0e50*/  STS.U16 [R14], RZ ;  /* 0x000000ff0e007388 */ /* 0x0005e40000000400 */
.L_x_84:
[----:B------:R-:W-:Y:S05]  /*0e60*/  BSYNC.RECONVERGENT B0 ;  /* 0x0000000000007941 */ /* 0x000fea0003800200 */
.L_x_83:
[----:B------:R-:W-:Y:S01]  /*0e70*/  VIADD R7, R7, 0x4 ;  /* 0x0000000407077836 */ /* 0x000fe20000000000 */
[----:B------:R-:W-:Y:S04]  /*0e80*/  BAR.SYNC.DEFER_BLOCKING 0x0 ;  /* 0x0000000000007b1d */ /* 0x000fe80000010000 */
[----:B------:R-:W-:-:S13]  /*0e90*/  ISETP.GE.AND P1, PT, R7, UR10, PT ;  /* 0x0000000a07007c0c */ /* 0x000fda000bf26270 */
[----:B------:R-:W-:Y:S05]  /*0ea0*/  @!P1 BRA `(.L_x_86) ;  /* 0xfffffff800109947 */ /* 0x000fea000383ffff */
[----:B------:R-:W-:Y:S01]  /*0eb0*/  ISETP.GE.U32.AND P0, PT, R2, UR10, PT ;  /* 0x0000000a02007c0c */ /* 0x000fe2000bf06070 */
[----:B------:R-:W-:Y:S01]  /*0ec0*/  @!P5 STS.U16 [R6+0x40], R9 ;  /* 0x000040090600d388 */ /* 0x000fe20000000400 */
[----:B------:R-:W-:Y:S02]  /*0ed0*/  PRMT R0, R3, 0x7632, R0 ;  /* 0x0000763203007816 */ /* 0x000fe40000000000 */
[----:B------:R-:W-:-:S05]  /*0ee0*/  PRMT R2, R9, 0x7632, R2 ;  /* 0x0000763209027816 */ /* 0x000fca0000000002 */
[----:B------:R-:W-:Y:S04]  /*0ef0*/  @!P5 STS.U16 [R6+0x440], R2 ;  /* 0x000440020600d388 */ /* 0x000fe80000000400 */
[----:B------:R-:W-:Y:S04]  /*0f00*/  @!P0 STS.U16 [R6], R3 ;  /* 0x0000000306008388 */ /* 0x000fe80000000400 */
[----:B------:R-:W-:Y:S01]  /*0f10*/  @!P0 STS.U16 [R6+0x400], R0 ;  /* 0x0004000006008388 */ /* 0x000fe20000000400 */
[----:B------:R-:W-:Y:S06]  /*0f20*/  BAR.SYNC.DEFER_BLOCKING 0x0 ;  /* 0x0000000000007b1d */ /* 0x000fec0000010000 */
[----:B------:R-:W-:Y:S05]  /*0f30*/  EXIT ;  /* 0x000000000000794d */ /* 0x000fea0003800000 */
.L_x_87:
        /* <DEDUP_REMOVED lines=12> */
.L_x_110:


//--------------------- .text._Z30A12_trsm_kernel_half_optimizedILi32EEvP6__halfiiiii --------------------------
	.section	.text._Z30A12_trsm_kernel_half_optimizedILi32EEvP6__halfiiiii,"ax",@progbits
	.align	128
        .global         _Z30A12_trsm_kernel_half_optimizedILi32EEvP6__halfiiiii
        .type           _Z30A12_trsm_kernel_half_optimizedILi32EEvP6__halfiiiii,@function
        .size           _Z30A12_trsm_kernel_half_optimizedILi32EEvP6__halfiiiii,(.L_x_111 - _Z30A12_trsm_kernel_half_optimizedILi32EEvP6__halfiiiii)
        .other          _Z30A12_trsm_kernel_half_optimizedILi32EEvP6__halfiiiii,@"STO_CUDA_ENTRY STV_DEFAULT"
_Z30A12_trsm_kernel_half_optimizedILi32EEvP6__halfiiiii:
.text._Z30A12_trsm_kernel_half_optimizedILi32EEvP6__halfiiiii:
        /* <DEDUP_REMOVED lines=12> */
[----:B------:R-:W-:Y:S01]  /*00c0*/  MOV R9, 0x400 ;  /* 0x0000040000097802 */ /* 0x000fe20000000f00 */
[----:B------:R-:W3:Y:S01]  /*00d0*/  LDCU.64 UR6, c[0x0][0x358] ;  /* 0x00006b00ff0677ac */ /* 0x000ee20008000a00 */
[----:B------:R-:W4:Y:S01]  /*00e0*/  S2R R2, SR_CgaCtaId ;  /* 0x0000000000027919 */ /* 0x000f220000008800 */
[----:B------:R-:W-:Y:S02]  /*00f0*/  BSSY.RECONVERGENT B0, `(.L_x_88) ;  /* 0x0000011000007945 */ /* 0x000fe40003800200 */
[----:B------:R-:W-:Y:S01]  /*0100*/  VIADD R7, R9, 0x400 ;  /* 0x0000040009077836 */ /* 0x000fe20000000000 */
[----:B--2---:R-:W-:Y:S01]  /*0110*/  USHF.L.U32 UR4, UR4, 0x4, URZ ;  /* 0x0000000404047899 */ /* 0x004fe200080006ff */
[----:B-1----:R-:W-:-:S05]  /*0120*/  SHF.R.U32.HI R0, RZ, 0x5, R8 ;  /* 0x00000005ff007819 */ /* 0x002fca0000011608 */
[C---:B------:R-:W-:Y:S01]  /*0130*/  LOP3.LUT R5, R0.reuse, UR4, RZ, 0xfc, !PT ;  /* 0x0000000400057c12 */ /* 0x040fe2000f8efcff */
[C---:B------:R-:W-:Y:S01]  /*0140*/  IMAD.SHL.U32 R6, R0.reuse, 0x40, RZ ;  /* 0x0000004000067824 */ /* 0x040fe200078e00ff */
[----:B------:R-:W-:Y:S02]  /*0150*/  LOP3.LUT R16, R0, 0x3, RZ, 0xc0, !PT ;  /* 0x0000000300107812 */ /* 0x000fe400078ec0ff */
[----:B----4-:R-:W-:Y:S01]  /*0160*/  LEA R7, R2, R7, 0x18 ;  /* 0x0000000702077211 */ /* 0x010fe200078ec0ff */
[----:B------:R-:W-:Y:S01]  /*0170*/  IMAD.IADD R5, R4, 0x1, R5 ;  /* 0x0000000104057824 */ /* 0x000fe200078e0205 */
[----:B------:R-:W-:Y:S02]  /*0180*/  ISETP.GE.U32.AND P2, PT, R16, R3, PT ;  /* 0x000000031000720c */ /* 0x000fe40003f46070 */
[----:B------:R-:W-:Y:S01]  /*0190*/  LOP3.LUT R10, R6, 0xc0, RZ, 0xc0, !PT ;  /* 0x000000c0060a7812 */ /* 0x000fe200078ec0ff */
[C---:B------:R-:W-:Y:S01]  /*01a0*/  VIADD R4, R5.reuse, 0x8 ;  /* 0x0000000805047836 */ /* 0x040fe20000000000 */
[----:B------:R-:W-:-:S04]  /*01b0*/  ISETP.GE.AND P0, PT, R5, UR8, PT ;  /* 0x0000000805007c0c */ /* 0x000fc8000bf06270 */
[----:B------:R-:W-:Y:S02]  /*01c0*/  ISETP.GE.AND P1, PT, R4, UR8, PT ;  /* 0x0000000804007c0c */ /* 0x000fe4000bf26270 */
[----:B------:R-:W-:-:S07]  /*01d0*/  LOP3.LUT R4, R8, 0x1f, RZ, 0xc0, !PT ;  /* 0x0000001f08047812 */ /* 0x000fce00078ec0ff */
[----:B---3--:R-:W-:Y:S05]  /*01e0*/  @P0 BRA `(.L_x_89) ;  /* 0x0000000000040947 */ /* 0x008fea0003800000 */
[----:B------:R-:W0:Y:S02]  /*01f0*/  LDGDEPBAR ;  /* 0x00000000000079af */ /* 0x000e240000000000 */
.L_x_89:
[----:B------:R-:W-:Y:S05]  /*0200*/  BSYNC.RECONVERGENT B0 ;  /* 0x0000000000007941 */ /* 0x000fea0003800200 */
.L_x_88:
[----:B------:R-:W-:Y:S04]  /*0210*/  BSSY.RECONVERGENT B0, `(.L_x_90) ;  /* 0x0000003000007945 */ /* 0x000fe80003800200 */
[----:B------:R-:W-:Y:S05]  /*0220*/  @P1 BRA `(.L_x_91) ;  /* 0x0000000000041947 */ /* 0x000fea0003800000 */
[----:B------:R-:W0:Y:S02]  /*0230*/  LDGDEPBAR ;  /* 0x00000000000079af */ /* 0x000e240000000000 */
.L_x_91:
[----:B------:R-:W-:Y:S05]  /*0240*/  BSYNC.RECONVERGENT B0 ;  /* 0x0000000000007941 */ /* 0x000fea0003800200 */
.L_x_90:
[----:B------:R-:W-:Y:S01]  /*0250*/  BSSY.RECONVERGENT B0, `(.L_x_92) ;  /* 0x000001a000007945 */ /* 0x000fe20003800200 */
[----:B------:R-:W-:Y:S01]  /*0260*/  SHF.R.U32.HI R5, RZ, 0x7, R8 ;  /* 0x00000007ff057819 */ /* 0x000fe20000011608 */
[----:B------:R-:W-:Y:S02]  /*0270*/  IMAD.IADD R10, R10, 0x1, R7 ;  /* 0x000000010a0a7824 */ /* 0x000fe400078e0207 */
[----:B------:R-:W-:Y:S05]  /*0280*/  @P2 BRA `(.L_x_93) ;  /* 0x0000000000582947 */ /* 0x000fea0003800000 */
[----:B------:R-:W-:-:S05]  /*0290*/  IMAD R11, R5, 0x20, R4 ;  /* 0x00000020050b7824 */ /* 0x000fca00078e0204 */
[----:B------:R-:W-:-:S13]  /*02a0*/  ISETP.GT.U32.AND P0, PT, R11, 0x1f, PT ;  /* 0x0000001f0b00780c */ /* 0x000fda0003f04070 */
[----:B------:R-:W-:Y:S05]  /*02b0*/  @P0 BRA `(.L_x_93) ;  /* 0x00000000004c0947 */ /* 0x000fea0003800000 */
[----:B------:R-:W1:Y:S01]  /*02c0*/  LDCU UR4, c[0x0][0x388] ;  /* 0x00007100ff0477ac */ /* 0x000e620008000800 */
[----:B------:R-:W-:Y:S02]  /*02d0*/  VIADD R15, R16, UR5 ;  /* 0x00000005100f7c36 */ /* 0x000fe40008000000 */
[----:B------:R-:W-:-:S03]  /*02e0*/  VIADD R12, R11, UR5 ;  /* 0x000000050b0c7c36 */ /* 0x000fc60008000000 */
[----:B------:R-:W-:-:S04]  /*02f0*/  ISETP.GE.AND P0, PT, R15, UR8, PT ;  /* 0x000000080f007c0c */ /* 0x000fc8000bf06270 */
        /* <DEDUP_REMOVED lines=13> */
.L_x_94:
[----:B------:R-:W-:-:S05]  /*03d0*/  IMAD R11, R11, 0x2, R10 ;  /* 0x000000020b0b7824 */ /* 0x000fca00078e020a */
[----:B------:R2:W-:Y:S02]  /*03e0*/  STS.U16 [R11], RZ ;  /* 0x000000ff0b007388 */ /* 0x0005e40000000400 */
.L_x_93:
[----:B------:R-:W-:Y:S05]  /*03f0*/  BSYNC.RECONVERGENT B0 ;  /* 0x0000000000007941 */ /* 0x000fea0003800200 */
.L_x_92:
[----:B------:R-:W-:Y:S01]  /*0400*/  LOP3.LUT R16, R16, 0x4, RZ, 0xfc, !PT ;  /* 0x0000000410107812 */ /* 0x000fe200078efcff */
[----:B------:R-:W-:Y:S03]  /*0410*/  BSSY.RECONVERGENT B0, `(.L_x_95) ;  /* 0x0000019000007945 */ /* 0x000fe60003800200 */
[----:B------:R-:W-:-:S13]  /*0420*/  ISETP.GE.U32.AND P0, PT, R16, R3, PT ;  /* 0x000000031000720c */ /* 0x000fda0003f06070 */
[----:B------:R-:W-:Y:S05]  /*0430*/  @P0 BRA `(.L_x_96) ;  /* 0x0000000000580947 */ /* 0x000fea0003800000 */
[----:B------:R-:W-:-:S05]  /*0440*/  IMAD R17, R5, 0x20, R4 ;  /* 0x0000002005117824 */ /* 0x000fca00078e0204 */
[----:B------:R-:W-:-:S13]  /*0450*/  ISETP.GT.U32.AND P0, PT, R17, 0x1f, PT ;  /* 0x0000001f1100780c */ /* 0x000fda0003f04070 */
[----:B------:R-:W-:Y:S05]  /*0460*/  @P0 BRA `(.L_x_96) ;  /* 0x00000000004c0947 */ /* 0x000fea0003800000 */
[----:B------:R-:W3:Y:S01]  /*0470*/  LDCU UR4, c[0x0][0x388] ;  /* 0x00007100ff0477ac */ /* 0x000ee20008000800 */
[----:B-12---:R-:W-:Y:S02]  /*0480*/  VIADD R11, R16, UR5 ;  /* 0x00000005100b7c36 */ /* 0x006fe40008000000 */
[----:B------:R-:W-:-:S03]  /*0490*/  VIADD R12, R17, UR5 ;  /* 0x00000005110c7c36 */ /* 0x000fc60008000000 */
[----:B------:R-:W-:-:S04]  /*04a0*/  ISETP.GE.AND P0, PT, R11, UR8, PT ;  /* 0x000000080b007c0c */ /* 0x000fc8000bf06270 */
[----:B---3--:R-:W-:-:S04]  /*04b0*/  ISETP.GE.OR P0, PT, R12, UR4, P0 ;  /* 0x000000040c007c0c */ /* 0x008fc80008706670 */
        /* <DEDUP_REMOVED lines=10> */
[----:B--2---:R4:W-:Y:S01]  /*0560*/  STS.U16 [R17+0x100], R14 ;  /* 0x0001000e11007388 */ /* 0x0049e20000000400 */
[----:B------:R-:W-:Y:S05]  /*0570*/  BRA `(.L_x_96) ;  /* 0x0000000000087947 */ /* 0x000fea0003800000 */
.L_x_97:
[----:B------:R-:W-:-:S05]  /*0580*/  IMAD R10, R17, 0x2, R10 ;  /* 0x00000002110a7824 */ /* 0x000fca00078e020a */
[----:B------:R3:W-:Y:S02]  /*0590*/  STS.U16 [R10+0x100], RZ ;  /* 0x000100ff0a007388 */ /* 0x0007e40000000400 */
.L_x_96:
[----:B------:R-:W-:Y:S05]  /*05a0*/  BSYNC.RECONVERGENT B0 ;  /* 0x0000000000007941 */ /* 0x000fea0003800200 */
.L_x_95:
[----:B------:R-:W-:-:S04]  /*05b0*/  DEPBAR.LE SB0, 0x0 ;  /* 0x000080000000791a */ /* 0x000fc80000000000 */
[----:B------:R-:W-:Y:S01]  /*05c0*/  IMAD.SHL.U32 R8, R8, 0x2, RZ ;  /* 0x0000000208087824 */ /* 0x000fe200078e00ff */
[----:B------:R-:W-:Y:S01]  /*05d0*/  LEA R13, R2, R9, 0x18 ;  /* 0x00000009020d7211 */ /* 0x000fe200078ec0ff */
[----:B------:R-:W5:Y:S01]  /*05e0*/  LDCU UR4, c[0x0][0x388] ;  /* 0x00007100ff0477ac */ /* 0x000f620008000800 */
[----:B------:R-:W-:Y:S08]  /*05f0*/  BAR.SYNC.DEFER_BLOCKING 0x0 ;  /* 0x0000000000007b1d */ /* 0x000ff00000010000 */
[----:B------:R-:W-:Y:S01]  /*0600*/  BAR.SYNC.DEFER_BLOCKING 0x0 ;  /* 0x0000000000007b1d */ /* 0x000fe20000010000 */
[----:B------:R-:W-:Y:S01]  /*0610*/  LOP3.LUT R8, R8, 0x1c0, RZ, 0xc0, !PT ;  /* 0x000001c008087812 */ /* 0x000fe200078ec0ff */
[----:B---3--:R-:W-:Y:S01]  /*0620*/  IMAD R10, R5, 0x20, R4 ;  /* 0x00000020050a7824 */ /* 0x008fe200078e0204 */
[C---:B------:R-:W-:Y:S01]  /*0630*/  ISETP.GE.U32.AND P1, PT, R4.reuse, R3, PT ;  /* 0x000000030400720c */ /* 0x040fe20003f26070 */
[----:B-1--4-:R-:W-:Y:S01]  /*0640*/  IMAD R14, R4, 0x2, R7 ;  /* 0x00000002040e7824 */ /* 0x012fe200078e0207 */
[--C-:B------:R-:W-:Y:S01]  /*0650*/  IADD3 R6, PT, PT, R6, 0x200, R13.reuse ;  /* 0x0000020006067810 */ /* 0x100fe20007ffe00d */
[----:B------:R-:W-:-:S02]  /*0660*/  IMAD.IADD R9, R8, 0x1, R13 ;  /* 0x0000000108097824 */ /* 0x000fc400078e020d */
[----:B------:R-:W-:Y:S02]  /*0670*/  VIADD R2, R10, UR5 ;  /* 0x000000050a027c36 */ /* 0x000fe40008000000 */
[----:B------:R-:W-:Y:S02]  /*0680*/  IMAD R8, R4, 0x2, R9 ;  /* 0x0000000204087824 */ /* 0x000fe400078e0209 */
[----:B------:R-:W-:Y:S01]  /*0690*/  IMAD R5, R5, 0x40, R14 ;  /* 0x0000004005057824 */ /* 0x000fe200078e020e */
[----:B-----5:R-:W-:Y:S01]  /*06a0*/  ISETP.GE.AND P0, PT, R2, UR4, PT ;  /* 0x0000000402007c0c */ /* 0x020fe2000bf06270 */
[----:B------:R-:W-:-:S03]  /*06b0*/  IMAD.MOV.U32 R13, RZ, RZ, RZ ;  /* 0x000000ffff0d7224 */ /* 0x000fc600078e00ff */
[----:B------:R-:W-:Y:S02]  /*06c0*/  ISETP.LT.U32.AND P0, PT, R10, R3, !P0 ;  /* 0x000000030a00720c */ /* 0x000fe40004701070 */
[----:B------:R-:W-:Y:S01]  /*06d0*/  SHF.R.S32.HI R3, RZ, 0x1f, R2 ;  /* 0x0000001fff037819 */ /* 0x000fe20000011402 */
[----:B------:R-:W-:Y:S04]  /*06e0*/  @!P1 LDS.U16 R12, [R8] ;  /* 0x00000000080c9984 */ /* 0x000fe80000000400 */
[----:B------:R-:W1:Y:S04]  /*06f0*/  @!P1 LDS.U16 R15, [R8+0x200] ;  /* 0x00020000080f9984 */ /* 0x000e680000000400 */
[----:B------:R3:W4:Y:S04]  /*0700*/  LDS.U16 R9, [R8+-0x40] ;  /* 0xffffc00008097984 */ /* 0x0007280000000400 */
[----:B--2---:R3:W2:Y:S01]  /*0710*/  LDS.U16 R11, [R8+0x1c0] ;  /* 0x0001c000080b7984 */ /* 0x0046a20000000400 */
[----:B-1----:R-:W-:Y:S01]  /*0720*/  @!P1 PRMT R7, R12, 0x5410, R15 ;  /* 0x000054100c079816 */ /* 0x002fe2000000000f */
[----:B---3--:R-:W-:-:S07]  /*0730*/  @P1 IMAD.MOV.U32 R7, RZ, RZ, RZ ;  /* 0x000000ffff071224 */ /* 0x008fce00078e00ff */
.L_x_106:
[----:B-1----:R-:W1:Y:S01]  /*0740*/  S2UR UR5, SR_CgaCtaId ;  /* 0x00000000000579c3 */ /* 0x002e620000008800 */
[----:B------:R-:W-:Y:S01]  /*0750*/  UMOV UR4, 0x400 ;  /* 0x0000040000047882 */ /* 0x000fe20000000000 */
[----:B---3--:R-:W3:Y:S01]  /*0760*/  LDCU UR8, c[0x0][0x398] ;  /* 0x00007300ff0877ac */ /* 0x008ee20008000800 */
[C---:B------:R-:W-:Y:S02]  /*0770*/  IMAD.SHL.U32 R12, R13.reuse, 0x40, RZ ;  /* 0x000000400d0c7824 */ /* 0x040fe400078e00ff */
[C---:B------:R-:W-:Y:S01]  /*0780*/  IMAD.IADD R23, R13.reuse, 0x1, -R4 ;  /* 0x000000010d177824 */ /* 0x040fe200078e0a04 */
[----:B------:R-:W-:Y:S01]  /*0790*/  UIADD3 UR4, UPT, UPT, UR4, 0x400, URZ ;  /* 0x0000040004047890 */ /* 0x000fe2000fffe0ff */
[----:B------:R-:W-:Y:S01]  /*07a0*/  IMAD R16, R13, 0x2, R6 ;  /* 0x000000020d107824 */ /* 0x000fe200078e0206 */
[----:B------:R-:W-:Y:S01]  /*07b0*/  LOP3.LUT R12, R12, 0x100, RZ, 0xc0, !PT ;  /* 0x000001000c0c7812 */ /* 0x000fe200078ec0ff */
[----:B------:R-:W-:Y:S02]  /*07c0*/  IMAD.MOV.U32 R24, RZ, RZ, 0x1 ;  /* 0x00000001ff187424 */ /* 0x000fe400078e00ff */
[----:B------:R-:W-:Y:S01]  /*07d0*/  IMAD.MOV.U32 R17, RZ, RZ, R13 ;  /* 0x000000ffff117224 */ /* 0x000fe200078e000d */
[----:B---3--:R-:W-:Y:S01]  /*07e0*/  ISETP.GE.U32.AND P3, PT, R4, UR8, PT ;  /* 0x0000000804007c0c */ /* 0x008fe2000bf66070 */
[----:B-1----:R-:W-:-:S06]  /*07f0*/  ULEA UR4, UR5, UR4, 0x18 ;  /* 0x0000000405047291 */ /* 0x002fcc000f8ec0ff */
[----:B------:R-:W-:-:S05]  /*0800*/  LEA R15, R4, UR4, 0x1 ;  /* 0x00000004040f7c11 */ /* 0x000fca000f8e08ff */
[----:B------:R-:W-:Y:S01]  /*0810*/  IMAD.IADD R14, R15, 0x1, R12 ;  /* 0x000000010f0e7824 */ /* 0x000fe200078e020c */
[----:B------:R-:W-:Y:S01]  /*0820*/  LOP3.LUT R15, R13, 0x1f, RZ, 0xc0, !PT ;  /* 0x0000001f0d0f7812 */ /* 0x000fe200078ec0ff */
[----:B------:R-:W1:Y:S01]  /*0830*/  LDCU UR4, c[0x0][0x398] ;  /* 0x00007300ff0477ac */ /* 0x000e620008000800 */
[----:B------:R-:W-:-:S03]  /*0840*/  SHF.R.U32.HI R12, RZ, 0x2, R13 ;  /* 0x00000002ff0c7819 */ /* 0x000fc6000001160d */
[----:B------:R-:W-:-:S07]  /*0850*/  IMAD.IADD R25, R15, 0x1, -R4 ;  /* 0x000000010f197824 */ /* 0x000fce00078e0a04 */
.L_x_102:
[----:B------:R3:W1:Y:S01]  /*0860*/  @!P3 LDS.U16 R18, [R14] ;  /* 0x000000000e12b984 */ /* 0x0006620000000400 */
[----:B------:R-:W-:Y:S01]  /*0870*/  ISETP.GE.U32.AND P1, PT, R17, 0x20, PT ;  /* 0x000000201100780c */ /* 0x000fe20003f26070 */
[----:B------:R-:W-:Y:S01]  /*0880*/  BSSY.RECONVERGENT B0, `(.L_x_98) ;  /* 0x0000009000007945 */ /* 0x000fe20003800200 */
[----:B------:R-:W-:Y:S02]  /*0890*/  IMAD.MOV.U32 R19, RZ, RZ, RZ ;  /* 0x000000ffff137224 */ /* 0x000fe400078e00ff */
[----:B------:R-:W-:-:S13]  /*08a0*/  ISETP.EQ.AND P1, PT, R25, RZ, !P1 ;  /* 0x000000ff1900720c */ /* 0x000fda0004f22270 */
[----:B---3--:R-:W-:Y:S05]  /*08b0*/  @!P1 BRA `(.L_x_99) ;  /* 0x0000000000149947 */ /* 0x008fea0003800000 */
[----:B------:R-:W-:Y:S01]  /*08c0*/  ISETP.NE.AND P2, PT, R23, RZ, PT ;  /* 0x000000ff1700720c */ /* 0x000fe20003f45270 */
[----:B------:R-:W-:-:S12]  /*08d0*/  IMAD.MOV.U32 R19, RZ, RZ, R7 ;  /* 0x000000ffff137224 */ /* 0x000fd800078e0007 */
[----:B------:R-:W-:Y:S04]  /*08e0*/  @P2 LDS.U16 R20, [R16+-0x200] ;  /* 0xfffe000010142984 */ /* 0x000fe80000000400 */
[----:B------:R-:W3:Y:S02]  /*08f0*/  @P2 LDS.U16 R21, [R16] ;  /* 0x0000000010152984 */ /* 0x000ee40000000400 */
[----:B---3--:R-:W-:-:S07]  /*0900*/  @P2 PRMT R19, R20, 0x5410, R21 ;  /* 0x0000541014132816 */ /* 0x008fce0000000015 */
.L_x_99:
[----:B-1----:R-:W-:Y:S05]  /*0910*/  BSYNC.RECONVERGENT B0 ;  /* 0x0000000000007941 */ /* 0x002fea0003800200 */
.L_x_98:
[C-C-:B------:R-:W-:Y:S01]  /*0920*/  PRMT R20, R19.reuse, 0x5410, R19.reuse ;  /* 0x0000541013147816 */ /* 0x140fe20000000013 */
[----:B------:R-:W-:Y:S01]  /*0930*/  BSSY.RECONVERGENT B0, `(.L_x_100) ;  /* 0x0000013000007945 */ /* 0x000fe20003800200 */
[----:B------:R-:W-:Y:S02]  /*0940*/  PRMT R22, R19, 0x7632, R19 ;  /* 0x0000763213167816 */ /* 0x000fe40000000013 */
[----:B------:R-:W-:Y:S02]  /*0950*/  ISETP.GE.U32.AND P2, PT, R17, R4, PT ;  /* 0x000000041100720c */ /* 0x000fe40003f46070 */
[----:B------:R-:W1:Y:S01]  /*0960*/  SHFL.IDX PT, R20, R20, R15, 0x1f ;  /* 0x00001f0f14147589 */ /* 0x000e6200000e0000 */
[----:B------:R-:W-:Y:S02]  /*0970*/  @P3 PRMT R18, RZ, 0x7610, R18 ;  /* 0x00007610ff123816 */ /* 0x000fe40000000012 */
[----:B------:R-:W-:Y:S01]  /*0980*/  ISETP.GE.U32.OR P2, PT, R4, UR4, P2 ;  /* 0x0000000404007c0c */ /* 0x000fe20009746470 */
[----:B------:R-:W3:Y:S01]  /*0990*/  SHFL.IDX PT, R22, R22, R15, 0x1f ;  /* 0x00001f0f16167589 */ /* 0x000ee200000e0000 */
[----:B-1----:R-:W-:-:S02]  /*09a0*/  PRMT R21, R20, 0x7610, R21 ;  /* 0x0000761014157816 */ /* 0x002fc40000000015 */
[----:B---3--:R-:W-:-:S04]  /*09b0*/  PRMT R26, R22, 0x7610, R26 ;  /* 0x00007610161a7816 */ /* 0x008fc8000000001a */
[----:B------:R-:W-:-:S05]  /*09c0*/  PRMT R19, R21, 0x5410, R26 ;  /* 0x0000541015137816 */ /* 0x000fca000000001a */
[----:B------:R-:W-:Y:S01]  /*09d0*/  @!P2 HFMA2 R7, -R19, R18.H0_H0, R7 ;  /* 0x200000121307a231 */ /* 0x000fe20000000107 */
[----:B------:R-:W-:Y:S06]  /*09e0*/  @!P1 BRA `(.L_x_101) ;  /* 0x00000000001c9947 */ /* 0x000fec0003800000 */
[----:B------:R-:W-:Y:S01]  /*09f0*/  ISETP.NE.AND P1, PT, R23, RZ, PT ;  /* 0x000000ff1700720c */ /* 0x000fe20003f25270 */
[----:B------:R-:W-:Y:S01]  /*0a00*/  IMAD.MOV.U32 R19, RZ, RZ, R7 ;  /* 0x000000ffff137224 */ /* 0x000fe200078e0007 */
[----:B------:R-:W-:-:S05]  /*0a10*/  PRMT R18, R21, 0x5410, R26 ;  /* 0x0000541015127816 */ /* 0x000fca000000001a */
[----:B------:R-:W-:-:S06]  /*0a20*/  IMAD.MOV.U32 R7, RZ, RZ, R18 ;  /* 0x000000ffff077224 */ /* 0x000fcc00078e0012 */
[----:B------:R1:W-:Y:S01]  /*0a30*/  @P1 STS.U16 [R16+-0x200], R21 ;  /* 0xfffe001510001388 */ /* 0x0003e20000000400 */
[----:B------:R-:W-:-:S03]  /*0a40*/  @P1 IMAD.MOV.U32 R7, RZ, RZ, R19 ;  /* 0x000000ffff071224 */ /* 0x000fc600078e0013 */
[----:B------:R1:W-:Y:S04]  /*0a50*/  @P1 STS.U16 [R16], R26 ;  /* 0x0000001a10001388 */ /* 0x0003e80000000400 */
.L_x_101:
[----:B------:R-:W-:Y:S05]  /*0a60*/  BSYNC.RECONVERGENT B0 ;  /* 0x0000000000007941 */ /* 0x000fea0003800200 */
.L_x_100:
        /* <DEDUP_REMOVED lines=8> */
[----:B-1----:R-:W-:-:S02]  /*0af0*/  VIADD R16, R16, 0x2 ;  /* 0x0000000210107836 */ /* 0x002fc40000000000 */
[----:B------:R-:W-:Y:S02]  /*0b00*/  VIADD R14, R14, 0x40 ;  /* 0x000000400e0e7836 */ /* 0x000fe40000000000 */
[----:B------:R-:W-:-:S06]  /*0b10*/  VIADD R24, R24, 0x1 ;  /* 0x0000000118187836 */ /* 0x000fcc0000000000 */
[----:B------:R-:W-:Y:S05]  /*0b20*/  @!P1 BRA P2, `(.L_x_102) ;  /* 0xfffffffc004c9947 */ /* 0x000fea000103ffff */
[----:B------:R-:W-:-:S13]  /*0b30*/  ISETP.GT.U32.AND P1, PT, R13, 0x17, PT ;  /* 0x000000170d00780c */ /* 0x000fda0003f24070 */
[----:B------:R-:W-:Y:S05]  /*0b40*/  @P1 BRA `(.L_x_103) ;  /* 0x0000000000701947 */ /* 0x000fea0003800000 */
[----:B------:R-:W-:Y:S01]  /*0b50*/  LOP3.LUT R15, R0, 0x3, RZ, 0xc0, !PT ;  /* 0x00000003000f7812 */ /* 0x000fe200078ec0ff */
[----:B------:R-:W-:Y:S01]  /*0b60*/  BSSY.RECONVERGENT B0, `(.L_x_103) ;  /* 0x000001a000007945 */ /* 0x000fe20003800200 */
[----:B------:R-:W-:-:S03]  /*0b70*/  ISETP.GT.U32.AND P1, PT, R10, 0x1f, PT ;  /* 0x0000001f0a00780c */ /* 0x000fc60003f24070 */
[C---:B------:R-:W-:Y:S02]  /*0b80*/  IMAD R14, R12.reuse, 0x4, R15 ;  /* 0x000000040c0e7824 */ /* 0x040fe400078e020f */
[----:B------:R-:W-:Y:S02]  /*0b90*/  IMAD.SHL.U32 R12, R12, 0x4, RZ ;  /* 0x000000040c0c7824 */ /* 0x000fe400078e00ff */
[----:B------:R-:W-:-:S03]  /*0ba0*/  VIADD R14, R14, 0x8 ;  /* 0x000000080e0e7836 */ /* 0x000fc60000000000 */
[----:B------:R-:W-:Y:S02]  /*0bb0*/  LOP3.LUT R12, R12, 0x4, RZ, 0xe2, !PT ;  /* 0x000000040c0c7812 */ /* 0x000fe400078ee2ff */
[----:B------:R-:W-:-:S13]  /*0bc0*/  ISETP.GE.OR P1, PT, R14, UR4, P1 ;  /* 0x000000040e007c0c */ /* 0x000fda0008f26670 */
[----:B------:R-:W-:Y:S05]  /*0bd0*/  @P1 BRA `(.L_x_104) ;  /* 0x0000000000481947 */ /* 0x000fea0003800000 */
[----:B------:R-:W1:Y:S01]  /*0be0*/  LDCU UR5, c[0x0][0x394] ;  /* 0x00007280ff0577ac */ /* 0x000e620008000800 */
[----:B------:R-:W-:Y:S01]  /*0bf0*/  LOP3.LUT R15, R12, 0x4, RZ, 0x3c, !PT ;  /* 0x000000040c0f7812 */ /* 0x000fe200078e3cff */
[----:B------:R-:W3:Y:S03]  /*0c00*/  LDCU UR8, c[0x0][0x38c] ;  /* 0x00007180ff0877ac */ /* 0x000ee60008000800 */
[----:B------:R-:W-:Y:S01]  /*0c10*/  LOP3.LUT R12, R15, 0x3, R0, 0xf8, !PT ;  /* 0x000000030f0c7812 */ /* 0x000fe200078ef800 */
[----:B-1----:R-:W-:-:S05]  /*0c20*/  VIADD R17, R14, UR5 ;  /* 0x000000050e117c36 */ /* 0x002fca0008000000 */
[----:B---3--:R-:W-:-:S13]  /*0c30*/  ISETP.GE.OR P1, PT, R17, UR8, !P0 ;  /* 0x0000000811007c0c */ /* 0x008fda000c726670 */
[----:B------:R-:W-:Y:S05]  /*0c40*/  @P1 BRA `(.L_x_105) ;  /* 0x0000000000241947 */ /* 0x000fea0003800000 */
[----:B------:R-:W1:Y:S01]  /*0c50*/  LDCU UR5, c[0x0][0x390] ;  /* 0x00007200ff0577ac */ /* 0x000e620008000800 */
[----:B------:R-:W3:Y:S01]  /*0c60*/  LDCU.64 UR8, c[0x0][0x380] ;  /* 0x00007000ff0877ac */ /* 0x000ee20008000a00 */
[----:B-1----:R-:W-:-:S03]  /*0c70*/  IMAD.WIDE R14, R17, UR5, R2 ;  /* 0x00000005110e7c25 */ /* 0x002fc6000f8e0202 */
[----:B---3--:R-:W-:-:S04]  /*0c80*/  LEA R16, P1, R14, UR8, 0x1 ;  /* 0x000000080e107c11 */ /* 0x008fc8000f8208ff */
[----:B------:R-:W-:-:S05]  /*0c90*/  LEA.HI.X R17, R14, UR9, R15, 0x1, P1 ;  /* 0x000000090e117c11 */ /* 0x000fca00088f0c0f */
[----:B------:R-:W3:Y:S01]  /*0ca0*/  LDG.E.U16.CONSTANT R16, desc[UR6][R16.64] ;  /* 0x0000000610107981 */ /* 0x000ee2000c1e9500 */
[----:B------:R-:W-:-:S05]  /*0cb0*/  IMAD R15, R12, 0x40, R5 ;  /* 0x000000400c0f7824 */ /* 0x000fca00078e0205 */
[----:B---3--:R1:W-:Y:S01]  /*0cc0*/  STS.U16 [R15], R16 ;  /* 0x000000100f007388 */ /* 0x0083e20000000400 */
[----:B------:R-:W-:Y:S05]  /*0cd0*/  BRA `(.L_x_104) ;  /* 0x0000000000087947 */ /* 0x000fea0003800000 */
.L_x_105:
[----:B------:R-:W-:-:S05]  /*0ce0*/  IMAD R12, R12, 0x40, R5 ;  /* 0x000000400c0c7824 */ /* 0x000fca00078e0205 */
[----:B------:R3:W-:Y:S02]  /*0cf0*/  STS.U16 [R12], RZ ;  /* 0x000000ff0c007388 */ /* 0x0007e40000000400 */
.L_x_104:
[----:B------:R-:W-:Y:S05]  /*0d00*/  BSYNC.RECONVERGENT B0 ;  /* 0x0000000000007941 */ /* 0x000fea0003800200 */
.L_x_103:
[----:B------:R-:W-:Y:S01]  /*0d10*/  VIADD R13, R13, 0x4 ;  /* 0x000000040d0d7836 */ /* 0x000fe20000000000 */
[----:B------:R-:W-:Y:S04]  /*0d20*/  BAR.SYNC.DEFER_BLOCKING 0x0 ;  /* 0x0000000000007b1d */ /* 0x000fe80000010000 */
[----:B------:R-:W-:-:S13]  /*0d30*/  ISETP.GE.AND P1, PT, R13, UR4, PT ;  /* 0x000000040d007c0c */ /* 0x000fda000bf26270 */
[----:B------:R-:W-:Y:S05]  /*0d40*/  @!P1 BRA `(.L_x_106) ;  /* 0xfffffff8007c9947 */ /* 0x000fea000383ffff */
[----:B------:R-:W-:Y:S01]  /*0d50*/  ISETP.GE.U32.AND P0, PT, R4, UR4, PT ;  /* 0x0000000404007c0c */ /* 0x000fe2000bf06070 */
[----:B----4-:R-:W-:Y:S01]  /*0d60*/  STS.U16 [R8+-0x40], R9 ;  /* 0xffffc00908007388 */ /* 0x010fe20000000400 */
[----:B------:R-:W-:-:S03]  /*0d70*/  PRMT R4, R7, 0x7632, R4 ;  /* 0x0000763207047816 */ /* 0x000fc60000000004 */
[----:B--2---:R-:W-:Y:S08]  /*0d80*/  STS.U16 [R8+0x1c0], R11 ;  /* 0x0001c00b08007388 */ /* 0x004ff00000000400 */
[----:B------:R-:W-:Y:S04]  /*0d90*/  @!P0 STS.U16 [R8], R7 ;  /* 0x0000000708008388 */ /* 0x000fe80000000400 */
[----:B------:R-:W-:Y:S01]  /*0da0*/  @!P0 STS.U16 [R8+0x200], R4 ;  /* 0x0002000408008388 */ /* 0x000fe20000000400 */
[----:B------:R-:W-:Y:S06]  /*0db0*/  BAR.SYNC.DEFER_BLOCKING 0x0 ;  /* 0x0000000000007b1d */ /* 0x000fec0000010000 */
[----:B------:R-:W-:Y:S05]  /*0dc0*/  EXIT ;  /* 0x000000000000794d */ /* 0x000fea0003800000 */
.L_x_107:
        /* <DEDUP_REMOVED lines=11> */
.L_x_111:


//--------------------- .nv.shared._Z30A12_trsm_kernel_half_optimizedILi256EEvP6__halfiiiii --------------------------
	.section	.nv.shared._Z30A12_trsm_kernel_half_optimizedILi256EEvP6__halfiiiii,"aw",@nobits
	.sectionflags	@""
	.align	16
.nv.shared._Z30A12_trsm_kernel_half_optimizedILi256EEvP6__halfiiiii:
	.zero		19456


//--------------------- .nv.shared.reserved.0     --------------------------
	.section	.nv.shared.reserved.0,"aw",@nobits
	.weak		__nv_reservedSMEM_offset_0_alias
	.size		__nv_reservedSMEM_offset_0_alias, 0, 64
	.other		__nv_reservedSMEM_offset_0_alias,@"STO_CUDA_RESERVED_SHARED STV_DEFAULT"
__nv_reservedSMEM_offset_0_alias:
	.zero		0
	.zero		64


//--------------------- .nv.shared._Z30A12_trsm_kernel_half_optimizedILi128EEvP6__halfiiiii --------------------------
	.section	.nv.shared._Z30A12_trsm_kernel_half_optimizedILi128EEvP6__halfiiiii,"aw",@nobits
	.sectionflags	@""
	.align	16
.nv.shared._Z30A12_trsm_kernel_half_optimizedILi128EEvP6__halfiiiii:
	.zero		7168


//--------------------- .nv.shared._Z30A12_trsm_kernel_half_optimizedILi64EEvP6__halfiiiii --------------------------
	.section	.nv.shared._Z30A12_trsm_kernel_half_optimizedILi64EEvP6__halfiiiii,"aw",@nobits
	.sectionflags	@""
	.align	16
.nv.shared._Z30A12_trsm_kernel_half_optimizedILi64EEvP6__halfiiiii:
	.zero		4096


//--------------------- .nv.shared._Z30A12_trsm_kernel_half_optimizedILi32EEvP6__halfiiiii --------------------------
	.section	.nv.shared._Z30A12_trsm_kernel_half_optimizedILi32EEvP6__halfiiiii,"aw",@nobits
	.sectionflags	@""
	.align	16
.nv.shared._Z30A12_trsm_kernel_half_optimizedILi32EEvP6__halfiiiii:
	.zero		2560


//--------------------- .nv.constant0._Z30A12_trsm_kernel_half_optimizedILi256EEvP6__halfiiiii --------------------------
	.section	.nv.constant0._Z30A12_trsm_kernel_half_optimizedILi256EEvP6__halfiiiii,"a",@progbits
	.sectionflags	@""
	.align	4
.nv.constant0._Z30A12_trsm_kernel_half_optimizedILi256EEvP6__halfiiiii:
	.zero		924


//--------------------- .nv.constant0._Z30A12_trsm_kernel_half_optimizedILi128EEvP6__halfiiiii --------------------------
	.section	.nv.constant0._Z30A12_trsm_kernel_half_optimizedILi128EEvP6__halfiiiii,"a",@progbits
	.sectionflags	@""
	.align	4
.nv.constant0._Z30A12_trsm_kernel_half_optimizedILi128EEvP6__halfiiiii:
	.zero		924


//--------------------- .nv.constant0._Z30A12_trsm_kernel_half_optimizedILi64EEvP6__halfiiiii --------------------------
	.section	.nv.constant0._Z30A12_trsm_kernel_half_optimizedILi64EEvP6__halfiiiii,"a",@progbits
	.sectionflags	@""
	.align	4
.nv.constant0._Z30A12_trsm_kernel_half_optimizedILi64EEvP6__halfiiiii:
	.zero		924


//--------------------- .nv.constant0._Z30A12_trsm_kernel_half_optimizedILi32EEvP6__halfiiiii --------------------------
	.section	.nv.constant0._Z30A12_trsm_kernel_half_optimizedILi32EEvP6__halfiiiii,"a",@progbits
	.sectionflags	@""
	.align	4
.nv.constant0._Z30A12_trsm_kernel_half_optimizedILi32EEvP6__halfiiiii:
	.zero		924


//--------------------- SYMBOLS --------------------------

	.type		.nv.reservedSmem.offset0,@object
	.size		.nv.reservedSmem.offset0,0x4
	.type		.nv.reservedSmem.cap,@object
	.size		.nv.reservedSmem.cap,0x4
